	.target	sm_90a

	.elftype	@"ET_EXEC"


//--------------------- .note.nv.tkinfo           --------------------------
	.section	.note.nv.tkinfo,"",@"SHT_NOTE"
	.sectionflags	@"SHF_NOTE_NV_TKINFO"
	.tkinfo
        /*0018*/ 	.word	0x00000002
        /*0030*/ 	.string	""
        /*0030*/ 	.string	"ptxas"
        /*0030*/ 	.string	"Cuda compilation tools, release 13.0, V13.0.88"
        /*0030*/ 	.string	"Build cuda_13.0.r13.0/compiler.36424714_0"
        /*0030*/ 	.string	"-arch sm_90a -m 64 "



//--------------------- .note.nv.cuinfo           --------------------------
	.section	.note.nv.cuinfo,"",@"SHT_NOTE"
	.sectionflags	@"SHF_NOTE_NV_CUINFO"
        /*0018*/ 	.short	0x0002
        /*001a*/ 	.short	0x005a
        /*001c*/ 	.short	0x0082
	.zero		2


//--------------------- .nv.info                  --------------------------
	.section	.nv.info,"",@"SHT_CUDA_INFO"
	.align	4


	//----- nvinfo : EIATTR_REGCOUNT
	.align		4
        /*0000*/ 	.byte	0x04, 0x2f
        /*0002*/ 	.short	(.L_15 - .L_14)
	.align		4
.L_14:
        /*0004*/ 	.word	index@(_ZN7cutlass13device_kernelINS_4gemm6kernel13GemmUniversalIN4cute5tupleIJiiiiEEENS1_10collective13CollectiveMmaINS1_34MainloopSm90TmaGmmaWarpSpecializedILi3ENS5_IJNS4_1CILi1EEESB_SB_EEENS1_35KernelTmaWarpSpecializedCooperativeEEENS5_IJNSA_ILi128EEESF_SF_EEENS_6half_tENS5_IJlSB_lEEESH_NS5_IJSB_llEEENS4_8TiledMMAINS4_8MMA_AtomIJNS4_4SM904GMMA26MMA_64x128x16_F32F16F16_SSILNSN_5MajorE0ELSP_1ELNSN_7ScaleInE1ELSQ_1EEEEEENS4_6LayoutINS5_IJNSA_ILi2EEESB_SB_EEENS5_IJSB_NSA_ILi0EEESW_EEEEENS5_IJNS4_10UnderscoreESZ_SZ_EEEEENS4_13SM90_TMA_LOADENS4_14ComposedLayoutINS4_7SwizzleILi3ELi4ELi3EEENS4_18smem_ptr_flag_bitsILi16EEENST_INS5_IJNSA_ILi8EEENSA_ILi64EEEEEENS5_IJS19_SB_EEEEEEEvNS4_8identityES12_NS13_IS15_S17_NST_INS5_IJS19_S18_EEENS5_IJSB_S19_EEEEEEEvS1E_EENS_8epilogue10collective6detail29Sm90TmaWarpSpecializedAdapterINS1L_15DefaultEpilogueISH_SI_SI_NS1K_6thread17LinearCombinationISH_Li1EffLNS1P_9ScaleType4KindE0ELNS_15FloatRoundStyleE2ESH_EENS1_15EpilogueDefaultEEEEEvvEEEEvNT_6ParamsE)
        /*0008*/ 	.word	0x000000a8


	//----- nvinfo : EIATTR_FRAME_SIZE
	.align		4
.L_15:
        /*000c*/ 	.byte	0x04, 0x11
        /*000e*/ 	.short	(.L_17 - .L_16)
	.align		4
.L_16:
        /*0010*/ 	.word	index@(_ZN7cutlass13device_kernelINS_4gemm6kernel13GemmUniversalIN4cute5tupleIJiiiiEEENS1_10collective13CollectiveMmaINS1_34MainloopSm90TmaGmmaWarpSpecializedILi3ENS5_IJNS4_1CILi1EEESB_SB_EEENS1_35KernelTmaWarpSpecializedCooperativeEEENS5_IJNSA_ILi128EEESF_SF_EEENS_6half_tENS5_IJlSB_lEEESH_NS5_IJSB_llEEENS4_8TiledMMAINS4_8MMA_AtomIJNS4_4SM904GMMA26MMA_64x128x16_F32F16F16_SSILNSN_5MajorE0ELSP_1ELNSN_7ScaleInE1ELSQ_1EEEEEENS4_6LayoutINS5_IJNSA_ILi2EEESB_SB_EEENS5_IJSB_NSA_ILi0EEESW_EEEEENS5_IJNS4_10UnderscoreESZ_SZ_EEEEENS4_13SM90_TMA_LOADENS4_14ComposedLayoutINS4_7SwizzleILi3ELi4ELi3EEENS4_18smem_ptr_flag_bitsILi16EEENST_INS5_IJNSA_ILi8EEENSA_ILi64EEEEEENS5_IJS19_SB_EEEEEEEvNS4_8identityES12_NS13_IS15_S17_NST_INS5_IJS19_S18_EEENS5_IJSB_S19_EEEEEEEvS1E_EENS_8epilogue10collective6detail29Sm90TmaWarpSpecializedAdapterINS1L_15DefaultEpilogueISH_SI_SI_NS1K_6thread17LinearCombinationISH_Li1EffLNS1P_9ScaleType4KindE0ELNS_15FloatRoundStyleE2ESH_EENS1_15EpilogueDefaultEEEEEvvEEEEvNT_6ParamsE)
        /*0014*/ 	.word	0x00000000


	//----- nvinfo : EIATTR_MIN_STACK_SIZE
	.align		4
.L_17:
        /*0018*/ 	.byte	0x04, 0x12
        /*001a*/ 	.short	(.L_19 - .L_18)
	.align		4
.L_18:
        /*001c*/ 	.word	index@(_ZN7cutlass13device_kernelINS_4gemm6kernel13GemmUniversalIN4cute5tupleIJiiiiEEENS1_10collective13CollectiveMmaINS1_34MainloopSm90TmaGmmaWarpSpecializedILi3ENS5_IJNS4_1CILi1EEESB_SB_EEENS1_35KernelTmaWarpSpecializedCooperativeEEENS5_IJNSA_ILi128EEESF_SF_EEENS_6half_tENS5_IJlSB_lEEESH_NS5_IJSB_llEEENS4_8TiledMMAINS4_8MMA_AtomIJNS4_4SM904GMMA26MMA_64x128x16_F32F16F16_SSILNSN_5MajorE0ELSP_1ELNSN_7ScaleInE1ELSQ_1EEEEEENS4_6LayoutINS5_IJNSA_ILi2EEESB_SB_EEENS5_IJSB_NSA_ILi0EEESW_EEEEENS5_IJNS4_10UnderscoreESZ_SZ_EEEEENS4_13SM90_TMA_LOADENS4_14ComposedLayoutINS4_7SwizzleILi3ELi4ELi3EEENS4_18smem_ptr_flag_bitsILi16EEENST_INS5_IJNSA_ILi8EEENSA_ILi64EEEEEENS5_IJS19_SB_EEEEEEEvNS4_8identityES12_NS13_IS15_S17_NST_INS5_IJS19_S18_EEENS5_IJSB_S19_EEEEEEEvS1E_EENS_8epilogue10collective6detail29Sm90TmaWarpSpecializedAdapterINS1L_15DefaultEpilogueISH_SI_SI_NS1K_6thread17LinearCombinationISH_Li1EffLNS1P_9ScaleType4KindE0ELNS_15FloatRoundStyleE2ESH_EENS1_15EpilogueDefaultEEEEEvvEEEEvNT_6ParamsE)
        /*0020*/ 	.word	0x00000000
.L_19:


//--------------------- .nv.compat                --------------------------
	.section	.nv.compat,"",@"SHT_CUDA_COMPAT_INFO"
	.align	4
        /*0000*/ 	.byte	0x02, 0x09, 0x01, 0x00, 0x02, 0x02, 0x04, 0x00, 0x02, 0x05, 0x05, 0x00, 0x03, 0x07, 0x01, 0x01
        /*0010*/ 	.byte	0x02, 0x03, 0x01, 0x00, 0x02, 0x06, 0x01, 0x00, 0x04, 0x0b, 0x08, 0x00, 0x00, 0x00, 0x00, 0x00
        /*0020*/ 	.byte	0x00, 0x00, 0x00, 0x00


//--------------------- .nv.info._ZN7cutlass13device_kernelINS_4gemm6kernel13GemmUniversalIN4cute5tupleIJiiiiEEENS1_10collective13CollectiveMmaINS1_34MainloopSm90TmaGmmaWarpSpecializedILi3ENS5_IJNS4_1CILi1EEESB_SB_EEENS1_35KernelTmaWarpSpecializedCooperativeEEENS5_IJNSA_ILi128EEESF_SF_EEENS_6half_tENS5_IJlSB_lEEESH_NS5_IJSB_llEEENS4_8TiledMMAINS4_8MMA_AtomIJNS4_4SM904GMMA26MMA_64x128x16_F32F16F16_SSILNSN_5MajorE0ELSP_1ELNSN_7ScaleInE1ELSQ_1EEEEEENS4_6LayoutINS5_IJNSA_ILi2EEESB_SB_EEENS5_IJSB_NSA_ILi0EEESW_EEEEENS5_IJNS4_10UnderscoreESZ_SZ_EEEEENS4_13SM90_TMA_LOADENS4_14ComposedLayoutINS4_7SwizzleILi3ELi4ELi3EEENS4_18smem_ptr_flag_bitsILi16EEENST_INS5_IJNSA_ILi8EEENSA_ILi64EEEEEENS5_IJS19_SB_EEEEEEEvNS4_8identityES12_NS13_IS15_S17_NST_INS5_IJS19_S18_EEENS5_IJSB_S19_EEEEEEEvS1E_EENS_8epilogue10collective6detail29Sm90TmaWarpSpecializedAdapterINS1L_15DefaultEpilogueISH_SI_SI_NS1K_6thread17LinearCombinationISH_Li1EffLNS1P_9ScaleType4KindE0ELNS_15FloatRoundStyleE2ESH_EENS1_15EpilogueDefaultEEEEEvvEEEEvNT_6ParamsE --------------------------
	.section	.nv.info._ZN7cutlass13device_kernelINS_4gemm6kernel13GemmUniversalIN4cute5tupleIJiiiiEEENS1_10collective13CollectiveMmaINS1_34MainloopSm90TmaGmmaWarpSpecializedILi3ENS5_IJNS4_1CILi1EEESB_SB_EEENS1_35KernelTmaWarpSpecializedCooperativeEEENS5_IJNSA_ILi128EEESF_SF_EEENS_6half_tENS5_IJlSB_lEEESH_NS5_IJSB_llEEENS4_8TiledMMAINS4_8MMA_AtomIJNS4_4SM904GMMA26MMA_64x128x16_F32F16F16_SSILNSN_5MajorE0ELSP_1ELNSN_7ScaleInE1ELSQ_1EEEEEENS4_6LayoutINS5_IJNSA_ILi2EEESB_SB_EEENS5_IJSB_NSA_ILi0EEESW_EEEEENS5_IJNS4_10UnderscoreESZ_SZ_EEEEENS4_13SM90_TMA_LOADENS4_14ComposedLayoutINS4_7SwizzleILi3ELi4ELi3EEENS4_18smem_ptr_flag_bitsILi16EEENST_INS5_IJNSA_ILi8EEENSA_ILi64EEEEEENS5_IJS19_SB_EEEEEEEvNS4_8identityES12_NS13_IS15_S17_NST_INS5_IJS19_S18_EEENS5_IJSB_S19_EEEEEEEvS1E_EENS_8epilogue10collective6detail29Sm90TmaWarpSpecializedAdapterINS1L_15DefaultEpilogueISH_SI_SI_NS1K_6thread17LinearCombinationISH_Li1EffLNS1P_9ScaleType4KindE0ELNS_15FloatRoundStyleE2ESH_EENS1_15EpilogueDefaultEEEEEvvEEEEvNT_6ParamsE,"",@"SHT_CUDA_INFO"
	.sectionflags	@""
	.align	4


	//----- nvinfo : EIATTR_CUDA_API_VERSION
	.align		4
        /*0000*/ 	.byte	0x04, 0x37
        /*0002*/ 	.short	(.L_21 - .L_20)
.L_20:
        /*0004*/ 	.word	0x00000082


	//----- nvinfo : EIATTR_KPARAM_INFO
	.align		4
.L_21:
        /*0008*/ 	.byte	0x04, 0x17
        /*000a*/ 	.short	(.L_23 - .L_22)
.L_22:
        /*000c*/ 	.word	0x00000000
        /*0010*/ 	.short	0x0000
        /*0012*/ 	.short	0x0070
        /*0014*/ 	.byte	0x00, 0xf0, 0x01, 0x10


	//----- nvinfo : EIATTR_SPARSE_MMA_MASK
	.align		4
.L_23:
        /*0018*/ 	.byte	0x03, 0x50
        /*001a*/ 	.short	0x0000


	//----- nvinfo : EIATTR_MAXREG_COUNT
	.align		4
        /*001c*/ 	.byte	0x03, 0x1b
        /*001e*/ 	.short	0x00a8


	//----- nvinfo : EIATTR_NUM_BARRIERS
	.align		4
        /*0020*/ 	.byte	0x02, 0x4c
        /*0022*/ 	.byte	0x01
	.zero		1


	//----- nvinfo : EIATTR_EXTERNS
	.align		4
        /*0024*/ 	.byte	0x04, 0x0f
        /*0026*/ 	.short	(.L_25 - .L_24)


	//   ....[0]....
	.align		4
.L_24:
        /*0028*/ 	.word	index@(__assertfail)


	//----- nvinfo : EIATTR_MERCURY_ISA_VERSION
	.align		4
.L_25:
        /*002c*/ 	.byte	0x03, 0x5f
        /*002e*/ 	.short	0x0101


	//----- nvinfo : EIATTR_INT_WARP_WIDE_INSTR_OFFSETS
	.align		4
        /*0030*/ 	.byte	0x04, 0x31
        /*0032*/ 	.short	(.L_27 - .L_26)


	//   ....[0]....
.L_26:
        /*0034*/ 	.word	0x000003d0


	//   ....[1]....
        /*0038*/ 	.word	0x000003e0


	//   ....[2]....
        /*003c*/ 	.word	0x000004a0


	//----- nvinfo : EIATTR_COOP_GROUP_MASK_REGIDS
	.align		4
.L_27:
        /*0040*/ 	.byte	0x04, 0x29
        /*0042*/ 	.short	(.L_29 - .L_28)


	//   ....[0]....
.L_28:
        /*0044*/ 	.word	0xffffffff


	//   ....[1]....
        /*0048*/ 	.word	0xffffffff


	//   ....[2]....
        /*004c*/ 	.word	0xffffffff


	//   ....[3]....
        /*0050*/ 	.word	0xffffffff


	//   ....[4]....
        /*0054*/ 	.word	0xffffffff


	//----- nvinfo : EIATTR_COOP_GROUP_INSTR_OFFSETS
	.align		4
.L_29:
        /*0058*/ 	.byte	0x04, 0x28
        /*005a*/ 	.short	(.L_31 - .L_30)


	//   ....[0]....
.L_30:
        /*005c*/ 	.word	0x00000060


	//   ....[1]....
        /*0060*/ 	.word	0x00000070


	//   ....[2]....
        /*0064*/ 	.word	0x00000130


	//   ....[3]....
        /*0068*/ 	.word	0x000002a0


	//   ....[4]....
        /*006c*/ 	.word	0x000011a0


	//----- nvinfo : EIATTR_REG_RECONFIG
	.align		4
.L_31:
        /*0070*/ 	.byte	0x01, 0x54
	.zero		2


	//----- nvinfo : EIATTR_SYSCALL_OFFSETS
	.align		4
        /*0074*/ 	.byte	0x04, 0x46
        /*0076*/ 	.short	(.L_33 - .L_32)


	//   ....[0]....
.L_32:
        /*0078*/ 	.word	0x00001390


	//----- nvinfo : EIATTR_MBARRIER_INSTR_OFFSETS
	.align		4
.L_33:
        /*007c*/ 	.byte	0x04, 0x39
        /*007e*/ 	.short	(.L_35 - .L_34)


	//   ....[0]....
.L_34:
        /*0080*/ 	.word	0x00000230
        /*0084*/ 	.word	0x000000ff
        /*0088*/ 	.word	0x00000000
        /*008c*/ 	.short	0x0100
        /*008e*/ 	.byte	0x08
	.zero		1


	//   ....[1]....
        /*0090*/ 	.word	0x00000240
        /*0094*/ 	.word	0x000000ff
        /*0098*/ 	.word	0x00000018
        /*009c*/ 	.short	0x0100
        /*009e*/ 	.byte	0x08
	.zero		1


	//   ....[2]....
        /*00a0*/ 	.word	0x00000250
        /*00a4*/ 	.word	0x000000ff
        /*00a8*/ 	.word	0x00000008
        /*00ac*/ 	.short	0x0100
        /*00ae*/ 	.byte	0x08
	.zero		1


	//   ....[3]....
        /*00b0*/ 	.word	0x00000260
        /*00b4*/ 	.word	0x000000ff
        /*00b8*/ 	.word	0x00000020
        /*00bc*/ 	.short	0x0100
        /*00be*/ 	.byte	0x08
	.zero		1


	//   ....[4]....
        /*00c0*/ 	.word	0x00000270
        /*00c4*/ 	.word	0x000000ff
        /*00c8*/ 	.word	0x00000010
        /*00cc*/ 	.short	0x0100
        /*00ce*/ 	.byte	0x08
	.zero		1


	//   ....[5]....
        /*00d0*/ 	.word	0x00000280
        /*00d4*/ 	.word	0x000000ff
        /*00d8*/ 	.word	0x00000028
        /*00dc*/ 	.short	0x0100
        /*00de*/ 	.byte	0x08
	.zero		1


	//   ....[6]....
        /*00e0*/ 	.word	0x00000520
        /*00e4*/ 	.word	0x000000ff
        /*00e8*/ 	.word	0x00000040
        /*00ec*/ 	.short	0x0100
        /*00ee*/ 	.byte	0x08
	.zero		1


	//   ....[7]....
        /*00f0*/ 	.word	0x000005a0
        /*00f4*/ 	.word	0x000000ff
        /*00f8*/ 	.word	0x00000048
        /*00fc*/ 	.short	0x0100
        /*00fe*/ 	.byte	0x08
	.zero		1


	//   ....[8]....
        /*0100*/ 	.word	0x00001410
        /*0104*/ 	.word	0x00000003
        /*0108*/ 	.word	0x00000000
        /*010c*/ 	.short	0x010a
        /*010e*/ 	.byte	0x3f
	.zero		1


	//   ....[9]....
        /*0110*/ 	.word	0x00001470
        /*0114*/ 	.word	0x00000003
        /*0118*/ 	.word	0x00000000
        /*011c*/ 	.short	0x010a
        /*011e*/ 	.byte	0x3f
	.zero		1


	//   ....[10]....
        /*0120*/ 	.word	0x00001980
        /*0124*/ 	.word	0x000000ff
        /*0128*/ 	.word	0x00000000
        /*012c*/ 	.short	0x010a
        /*012e*/ 	.byte	0x08
	.zero		1


	//   ....[11]....
        /*0130*/ 	.word	0x000019c0
        /*0134*/ 	.word	0x000000ff
        /*0138*/ 	.word	0x00000000
        /*013c*/ 	.short	0x010a
        /*013e*/ 	.byte	0x08
	.zero		1


	//   ....[12]....
        /*0140*/ 	.word	0x00001de0
        /*0144*/ 	.word	0x000000ff
        /*0148*/ 	.word	0x00000000
        /*014c*/ 	.short	0x0101
        /*014e*/ 	.byte	0x07
	.zero		1


	//   ....[13]....
        /*0150*/ 	.word	0x00001fc0
        /*0154*/ 	.word	0x000000ff
        /*0158*/ 	.word	0x00000000
        /*015c*/ 	.short	0x0101
        /*015e*/ 	.byte	0x06
	.zero		1


	//   ....[14]....
        /*0160*/ 	.word	0x000071a0
        /*0164*/ 	.word	0x0000000e
        /*0168*/ 	.word	0x00000018
        /*016c*/ 	.short	0x010a
        /*016e*/ 	.byte	0x3f
	.zero		1


	//   ....[15]....
        /*0170*/ 	.word	0x000075c0
        /*0174*/ 	.word	0x00000006
        /*0178*/ 	.word	0x00000048
        /*017c*/ 	.short	0x0101
        /*017e*/ 	.byte	0x3f
	.zero		1


	//   ....[16]....
        /*0180*/ 	.word	0x00007ce0
        /*0184*/ 	.word	0x00000007
        /*0188*/ 	.word	0x00000000
        /*018c*/ 	.short	0x010a
        /*018e*/ 	.byte	0x3f
	.zero		1


	//   ....[17]....
        /*0190*/ 	.word	0x00007d60
        /*0194*/ 	.word	0x00000009
        /*0198*/ 	.word	0x00000000
        /*019c*/ 	.short	0x010a
        /*019e*/ 	.byte	0x3f
	.zero		1


	//   ....[18]....
        /*01a0*/ 	.word	0x00007df0
        /*01a4*/ 	.word	0x00000003
        /*01a8*/ 	.word	0x00000000
        /*01ac*/ 	.short	0x010a
        /*01ae*/ 	.byte	0x3f
	.zero		1


	//   ....[19]....
        /*01b0*/ 	.word	0x00007e50
        /*01b4*/ 	.word	0x00000003
        /*01b8*/ 	.word	0x00000000
        /*01bc*/ 	.short	0x010a
        /*01be*/ 	.byte	0x3f
	.zero		1


	//   ....[20]....
        /*01c0*/ 	.word	0x00007eb0
        /*01c4*/ 	.word	0x00000004
        /*01c8*/ 	.word	0x00000000
        /*01cc*/ 	.short	0x010a
        /*01ce*/ 	.byte	0x3f
	.zero		1


	//   ....[21]....
        /*01d0*/ 	.word	0x00007f80
        /*01d4*/ 	.word	0x0000000e
        /*01d8*/ 	.word	0x00000018
        /*01dc*/ 	.short	0x010a
        /*01de*/ 	.byte	0x3f
	.zero		1


	//   ....[22]....
        /*01e0*/ 	.word	0x00008050
        /*01e4*/ 	.word	0x00000007
        /*01e8*/ 	.word	0x00000000
        /*01ec*/ 	.short	0x010a
        /*01ee*/ 	.byte	0x3f
	.zero		1


	//   ....[23]....
        /*01f0*/ 	.word	0x000080a0
        /*01f4*/ 	.word	0x00000009
        /*01f8*/ 	.word	0x00000000
        /*01fc*/ 	.short	0x010a
        /*01fe*/ 	.byte	0x3f
	.zero		1


	//----- nvinfo : EIATTR_NUM_MBARRIERS
	.align		4
.L_35:
        /*0200*/ 	.byte	0x03, 0x38
        /*0202*/ 	.short	0x0008


	//----- nvinfo : EIATTR_EXIT_INSTR_OFFSETS
	.align		4
        /*0204*/ 	.byte	0x04, 0x1c
        /*0206*/ 	.short	(.L_37 - .L_36)


	//   ....[0]....
.L_36:
        /*0208*/ 	.word	0x00000640


	//   ....[1]....
        /*020c*/ 	.word	0x00000f00


	//   ....[2]....
        /*0210*/ 	.word	0x00006860


	//   ....[3]....
        /*0214*/ 	.word	0x00006e90


	//   ....[4]....
        /*0218*/ 	.word	0x00007e40


	//----- nvinfo : EIATTR_MAX_THREADS
	.align		4
.L_37:
        /*021c*/ 	.byte	0x04, 0x05
        /*021e*/ 	.short	(.L_39 - .L_38)
.L_38:
        /*0220*/ 	.word	0x00000180
        /*0224*/ 	.word	0x00000001
        /*0228*/ 	.word	0x00000001


	//----- nvinfo : EIATTR_CRS_STACK_SIZE
	.align		4
.L_39:
        /*022c*/ 	.byte	0x04, 0x1e
        /*022e*/ 	.short	(.L_41 - .L_40)
.L_40:
        /*0230*/ 	.word	0x00000000


	//----- nvinfo : EIATTR_CBANK_PARAM_SIZE
	.align		4
.L_41:
        /*0234*/ 	.byte	0x03, 0x19
        /*0236*/ 	.short	0x0470


	//----- nvinfo : EIATTR_PARAM_CBANK
	.align		4
        /*0238*/ 	.byte	0x04, 0x0a
        /*023a*/ 	.short	(.L_43 - .L_42)
	.align		4
.L_42:
        /*023c*/ 	.word	index@(.nv.constant0._ZN7cutlass13device_kernelINS_4gemm6kernel13GemmUniversalIN4cute5tupleIJiiiiEEENS1_10collective13CollectiveMmaINS1_34MainloopSm90TmaGmmaWarpSpecializedILi3ENS5_IJNS4_1CILi1EEESB_SB_EEENS1_35KernelTmaWarpSpecializedCooperativeEEENS5_IJNSA_ILi128EEESF_SF_EEENS_6half_tENS5_IJlSB_lEEESH_NS5_IJSB_llEEENS4_8TiledMMAINS4_8MMA_AtomIJNS4_4SM904GMMA26MMA_64x128x16_F32F16F16_SSILNSN_5MajorE0ELSP_1ELNSN_7ScaleInE1ELSQ_1EEEEEENS4_6LayoutINS5_IJNSA_ILi2EEESB_SB_EEENS5_IJSB_NSA_ILi0EEESW_EEEEENS5_IJNS4_10UnderscoreESZ_SZ_EEEEENS4_13SM90_TMA_LOADENS4_14ComposedLayoutINS4_7SwizzleILi3ELi4ELi3EEENS4_18smem_ptr_flag_bitsILi16EEENST_INS5_IJNSA_ILi8EEENSA_ILi64EEEEEENS5_IJS19_SB_EEEEEEEvNS4_8identityES12_NS13_IS15_S17_NST_INS5_IJS19_S18_EEENS5_IJSB_S19_EEEEEEEvS1E_EENS_8epilogue10collective6detail29Sm90TmaWarpSpecializedAdapterINS1L_15DefaultEpilogueISH_SI_SI_NS1K_6thread17LinearCombinationISH_Li1EffLNS1P_9ScaleType4KindE0ELNS_15FloatRoundStyleE2ESH_EENS1_15EpilogueDefaultEEEEEvvEEEEvNT_6ParamsE)
        /*0240*/ 	.short	0x0210
        /*0242*/ 	.short	0x0470


	//----- nvinfo : EIATTR_SW_WAR
	.align		4
.L_43:
        /*0244*/ 	.byte	0x04, 0x36
        /*0246*/ 	.short	(.L_45 - .L_44)
.L_44:
        /*0248*/ 	.word	0x00000008
.L_45:


//--------------------- .nv.callgraph             --------------------------
	.section	.nv.callgraph,"",@"SHT_CUDA_CALLGRAPH"
	.align	4
	.sectionentsize	8
	.align		4
        /*0000*/ 	.word	0x00000000
	.align		4
        /*0004*/ 	.word	0xffffffff
	.align		4
        /*0008*/ 	.word	index@(_ZN7cutlass13device_kernelINS_4gemm6kernel13GemmUniversalIN4cute5tupleIJiiiiEEENS1_10collective13CollectiveMmaINS1_34MainloopSm90TmaGmmaWarpSpecializedILi3ENS5_IJNS4_1CILi1EEESB_SB_EEENS1_35KernelTmaWarpSpecializedCooperativeEEENS5_IJNSA_ILi128EEESF_SF_EEENS_6half_tENS5_IJlSB_lEEESH_NS5_IJSB_llEEENS4_8TiledMMAINS4_8MMA_AtomIJNS4_4SM904GMMA26MMA_64x128x16_F32F16F16_SSILNSN_5MajorE0ELSP_1ELNSN_7ScaleInE1ELSQ_1EEEEEENS4_6LayoutINS5_IJNSA_ILi2EEESB_SB_EEENS5_IJSB_NSA_ILi0EEESW_EEEEENS5_IJNS4_10UnderscoreESZ_SZ_EEEEENS4_13SM90_TMA_LOADENS4_14ComposedLayoutINS4_7SwizzleILi3ELi4ELi3EEENS4_18smem_ptr_flag_bitsILi16EEENST_INS5_IJNSA_ILi8EEENSA_ILi64EEEEEENS5_IJS19_SB_EEEEEEEvNS4_8identityES12_NS13_IS15_S17_NST_INS5_IJS19_S18_EEENS5_IJSB_S19_EEEEEEEvS1E_EENS_8epilogue10collective6detail29Sm90TmaWarpSpecializedAdapterINS1L_15DefaultEpilogueISH_SI_SI_NS1K_6thread17LinearCombinationISH_Li1EffLNS1P_9ScaleType4KindE0ELNS_15FloatRoundStyleE2ESH_EENS1_15EpilogueDefaultEEEEEvvEEEEvNT_6ParamsE)
	.align		4
        /*000c*/ 	.word	index@(__assertfail)
	.align		4
        /*0010*/ 	.word	0x00000000
	.align		4
        /*0014*/ 	.word	0xfffffffe
	.align		4
        /*0018*/ 	.word	0x00000000
	.align		4
        /*001c*/ 	.word	0xfffffffd
	.align		4
        /*0020*/ 	.word	0x00000000
	.align		4
        /*0024*/ 	.word	0xfffffffc


//--------------------- .nv.constant4             --------------------------
	.section	.nv.constant4,"a",@progbits
	.align	8
	.align		8
.nv.constant4:
        /*0000*/ 	.dword	__assertfail
	.align		8
        /*0008*/ 	.dword	__unnamed_1
	.align		8
        /*0010*/ 	.dword	_ZN40_INTERNAL_5cd35307_4_k_cu_3a5eb31c_225864cuda3std3__45__cpo5beginE
	.align		8
        /*0018*/ 	.dword	_ZN40_INTERNAL_5cd35307_4_k_cu_3a5eb31c_225864cuda3std3__45__cpo3endE
	.align		8
        /*0020*/ 	.dword	_ZN40_INTERNAL_5cd35307_4_k_cu_3a5eb31c_225864cuda3std3__45__cpo6cbeginE
	.align		8
        /*0028*/ 	.dword	_ZN40_INTERNAL_5cd35307_4_k_cu_3a5eb31c_225864cuda3std3__45__cpo4cendE
	.align		8
        /*0030*/ 	.dword	_ZN40_INTERNAL_5cd35307_4_k_cu_3a5eb31c_225864cuda3std3__442_GLOBAL__N__5cd35307_4_k_cu_3a5eb31c_225866ignoreE
	.align		8
        /*0038*/ 	.dword	_ZN40_INTERNAL_5cd35307_4_k_cu_3a5eb31c_225864cuda3std3__419piecewise_constructE
	.align		8
        /*0040*/ 	.dword	_ZN40_INTERNAL_5cd35307_4_k_cu_3a5eb31c_225864cuda3std3__48in_placeE
	.align		8
        /*0048*/ 	.dword	_ZN40_INTERNAL_5cd35307_4_k_cu_3a5eb31c_225864cuda3std6ranges3__45__cpo4swapE
	.align		8
        /*0050*/ 	.dword	_ZN40_INTERNAL_5cd35307_4_k_cu_3a5eb31c_225864cuda3std6ranges3__45__cpo9iter_moveE
	.align		8
        /*0058*/ 	.dword	_ZN40_INTERNAL_5cd35307_4_k_cu_3a5eb31c_225864cute7productE
	.align		8
        /*0060*/ 	.dword	_ZN40_INTERNAL_5cd35307_4_k_cu_3a5eb31c_225864cute1_E
	.align		8
        /*0068*/ 	.dword	$str$22
	.align		8
        /*0070*/ 	.dword	$str$23


//--------------------- .text._ZN7cutlass13device_kernelINS_4gemm6kernel13GemmUniversalIN4cute5tupleIJiiiiEEENS1_10collective13CollectiveMmaINS1_34MainloopSm90TmaGmmaWarpSpecializedILi3ENS5_IJNS4_1CILi1EEESB_SB_EEENS1_35KernelTmaWarpSpecializedCooperativeEEENS5_IJNSA_ILi128EEESF_SF_EEENS_6half_tENS5_IJlSB_lEEESH_NS5_IJSB_llEEENS4_8TiledMMAINS4_8MMA_AtomIJNS4_4SM904GMMA26MMA_64x128x16_F32F16F16_SSILNSN_5MajorE0ELSP_1ELNSN_7ScaleInE1ELSQ_1EEEEEENS4_6LayoutINS5_IJNSA_ILi2EEESB_SB_EEENS5_IJSB_NSA_ILi0EEESW_EEEEENS5_IJNS4_10UnderscoreESZ_SZ_EEEEENS4_13SM90_TMA_LOADENS4_14ComposedLayoutINS4_7SwizzleILi3ELi4ELi3EEENS4_18smem_ptr_flag_bitsILi16EEENST_INS5_IJNSA_ILi8EEENSA_ILi64EEEEEENS5_IJS19_SB_EEEEEEEvNS4_8identityES12_NS13_IS15_S17_NST_INS5_IJS19_S18_EEENS5_IJSB_S19_EEEEEEEvS1E_EENS_8epilogue10collective6detail29Sm90TmaWarpSpecializedAdapterINS1L_15DefaultEpilogueISH_SI_SI_NS1K_6thread17LinearCombinationISH_Li1EffLNS1P_9ScaleType4KindE0ELNS_15FloatRoundStyleE2ESH_EENS1_15EpilogueDefaultEEEEEvvEEEEvNT_6ParamsE --------------------------
	.section	.text._ZN7cutlass13device_kernelINS_4gemm6kernel13GemmUniversalIN4cute5tupleIJiiiiEEENS1_10collective13CollectiveMmaINS1_34MainloopSm90TmaGmmaWarpSpecializedILi3ENS5_IJNS4_1CILi1EEESB_SB_EEENS1_35KernelTmaWarpSpecializedCooperativeEEENS5_IJNSA_ILi128EEESF_SF_EEENS_6half_tENS5_IJlSB_lEEESH_NS5_IJSB_llEEENS4_8TiledMMAINS4_8MMA_AtomIJNS4_4SM904GMMA26MMA_64x128x16_F32F16F16_SSILNSN_5MajorE0ELSP_1ELNSN_7ScaleInE1ELSQ_1EEEEEENS4_6LayoutINS5_IJNSA_ILi2EEESB_SB_EEENS5_IJSB_NSA_ILi0EEESW_EEEEENS5_IJNS4_10UnderscoreESZ_SZ_EEEEENS4_13SM90_TMA_LOADENS4_14ComposedLayoutINS4_7SwizzleILi3ELi4ELi3EEENS4_18smem_ptr_flag_bitsILi16EEENST_INS5_IJNSA_ILi8EEENSA_ILi64EEEEEENS5_IJS19_SB_EEEEEEEvNS4_8identityES12_NS13_IS15_S17_NST_INS5_IJS19_S18_EEENS5_IJSB_S19_EEEEEEEvS1E_EENS_8epilogue10collective6detail29Sm90TmaWarpSpecializedAdapterINS1L_15DefaultEpilogueISH_SI_SI_NS1K_6thread17LinearCombinationISH_Li1EffLNS1P_9ScaleType4KindE0ELNS_15FloatRoundStyleE2ESH_EENS1_15EpilogueDefaultEEEEEvvEEEEvNT_6ParamsE,"ax",@progbits
	.align	128
.text._ZN7cutlass13device_kernelINS_4gemm6kernel13GemmUniversalIN4cute5tupleIJiiiiEEENS1_10collective13CollectiveMmaINS1_34MainloopSm90TmaGmmaWarpSpecializedILi3ENS5_IJNS4_1CILi1EEESB_SB_EEENS1_35KernelTmaWarpSpecializedCooperativeEEENS5_IJNSA_ILi128EEESF_SF_EEENS_6half_tENS5_IJlSB_lEEESH_NS5_IJSB_llEEENS4_8TiledMMAINS4_8MMA_AtomIJNS4_4SM904GMMA26MMA_64x128x16_F32F16F16_SSILNSN_5MajorE0ELSP_1ELNSN_7ScaleInE1ELSQ_1EEEEEENS4_6LayoutINS5_IJNSA_ILi2EEESB_SB_EEENS5_IJSB_NSA_ILi0EEESW_EEEEENS5_IJNS4_10UnderscoreESZ_SZ_EEEEENS4_13SM90_TMA_LOADENS4_14ComposedLayoutINS4_7SwizzleILi3ELi4ELi3EEENS4_18smem_ptr_flag_bitsILi16EEENST_INS5_IJNSA_ILi8EEENSA_ILi64EEEEEENS5_IJS19_SB_EEEEEEEvNS4_8identityES12_NS13_IS15_S17_NST_INS5_IJS19_S18_EEENS5_IJSB_S19_EEEEEEEvS1E_EENS_8epilogue10collective6detail29Sm90TmaWarpSpecializedAdapterINS1L_15DefaultEpilogueISH_SI_SI_NS1K_6thread17LinearCombinationISH_Li1EffLNS1P_9ScaleType4KindE0ELNS_15FloatRoundStyleE2ESH_EENS1_15EpilogueDefaultEEEEEvvEEEEvNT_6ParamsE:
        .type           _ZN7cutlass13device_kernelINS_4gemm6kernel13GemmUniversalIN4cute5tupleIJiiiiEEENS1_10collective13CollectiveMmaINS1_34MainloopSm90TmaGmmaWarpSpecializedILi3ENS5_IJNS4_1CILi1EEESB_SB_EEENS1_35KernelTmaWarpSpecializedCooperativeEEENS5_IJNSA_ILi128EEESF_SF_EEENS_6half_tENS5_IJlSB_lEEESH_NS5_IJSB_llEEENS4_8TiledMMAINS4_8MMA_AtomIJNS4_4SM904GMMA26MMA_64x128x16_F32F16F16_SSILNSN_5MajorE0ELSP_1ELNSN_7ScaleInE1ELSQ_1EEEEEENS4_6LayoutINS5_IJNSA_ILi2EEESB_SB_EEENS5_IJSB_NSA_ILi0EEESW_EEEEENS5_IJNS4_10UnderscoreESZ_SZ_EEEEENS4_13SM90_TMA_LOADENS4_14ComposedLayoutINS4_7SwizzleILi3ELi4ELi3EEENS4_18smem_ptr_flag_bitsILi16EEENST_INS5_IJNSA_ILi8EEENSA_ILi64EEEEEENS5_IJS19_SB_EEEEEEEvNS4_8identityES12_NS13_IS15_S17_NST_INS5_IJS19_S18_EEENS5_IJSB_S19_EEEEEEEvS1E_EENS_8epilogue10collective6detail29Sm90TmaWarpSpecializedAdapterINS1L_15DefaultEpilogueISH_SI_SI_NS1K_6thread17LinearCombinationISH_Li1EffLNS1P_9ScaleType4KindE0ELNS_15FloatRoundStyleE2ESH_EENS1_15EpilogueDefaultEEEEEvvEEEEvNT_6ParamsE,@function
        .size           _ZN7cutlass13device_kernelINS_4gemm6kernel13GemmUniversalIN4cute5tupleIJiiiiEEENS1_10collective13CollectiveMmaINS1_34MainloopSm90TmaGmmaWarpSpecializedILi3ENS5_IJNS4_1CILi1EEESB_SB_EEENS1_35KernelTmaWarpSpecializedCooperativeEEENS5_IJNSA_ILi128EEESF_SF_EEENS_6half_tENS5_IJlSB_lEEESH_NS5_IJSB_llEEENS4_8TiledMMAINS4_8MMA_AtomIJNS4_4SM904GMMA26MMA_64x128x16_F32F16F16_SSILNSN_5MajorE0ELSP_1ELNSN_7ScaleInE1ELSQ_1EEEEEENS4_6LayoutINS5_IJNSA_ILi2EEESB_SB_EEENS5_IJSB_NSA_ILi0EEESW_EEEEENS5_IJNS4_10UnderscoreESZ_SZ_EEEEENS4_13SM90_TMA_LOADENS4_14ComposedLayoutINS4_7SwizzleILi3ELi4ELi3EEENS4_18smem_ptr_flag_bitsILi16EEENST_INS5_IJNSA_ILi8EEENSA_ILi64EEEEEENS5_IJS19_SB_EEEEEEEvNS4_8identityES12_NS13_IS15_S17_NST_INS5_IJS19_S18_EEENS5_IJSB_S19_EEEEEEEvS1E_EENS_8epilogue10collective6detail29Sm90TmaWarpSpecializedAdapterINS1L_15DefaultEpilogueISH_SI_SI_NS1K_6thread17LinearCombinationISH_Li1EffLNS1P_9ScaleType4KindE0ELNS_15FloatRoundStyleE2ESH_EENS1_15EpilogueDefaultEEEEEvvEEEEvNT_6ParamsE,(.L_x_192 - _ZN7cutlass13device_kernelINS_4gemm6kernel13GemmUniversalIN4cute5tupleIJiiiiEEENS1_10collective13CollectiveMmaINS1_34MainloopSm90TmaGmmaWarpSpecializedILi3ENS5_IJNS4_1CILi1EEESB_SB_EEENS1_35KernelTmaWarpSpecializedCooperativeEEENS5_IJNSA_ILi128EEESF_SF_EEENS_6half_tENS5_IJlSB_lEEESH_NS5_IJSB_llEEENS4_8TiledMMAINS4_8MMA_AtomIJNS4_4SM904GMMA26MMA_64x128x16_F32F16F16_SSILNSN_5MajorE0ELSP_1ELNSN_7ScaleInE1ELSQ_1EEEEEENS4_6LayoutINS5_IJNSA_ILi2EEESB_SB_EEENS5_IJSB_NSA_ILi0EEESW_EEEEENS5_IJNS4_10UnderscoreESZ_SZ_EEEEENS4_13SM90_TMA_LOADENS4_14ComposedLayoutINS4_7SwizzleILi3ELi4ELi3EEENS4_18smem_ptr_flag_bitsILi16EEENST_INS5_IJNSA_ILi8EEENSA_ILi64EEEEEENS5_IJS19_SB_EEEEEEEvNS4_8identityES12_NS13_IS15_S17_NST_INS5_IJS19_S18_EEENS5_IJSB_S19_EEEEEEEvS1E_EENS_8epilogue10collective6detail29Sm90TmaWarpSpecializedAdapterINS1L_15DefaultEpilogueISH_SI_SI_NS1K_6thread17LinearCombinationISH_Li1EffLNS1P_9ScaleType4KindE0ELNS_15FloatRoundStyleE2ESH_EENS1_15EpilogueDefaultEEEEEvvEEEEvNT_6ParamsE)
        .other          _ZN7cutlass13device_kernelINS_4gemm6kernel13GemmUniversalIN4cute5tupleIJiiiiEEENS1_10collective13CollectiveMmaINS1_34MainloopSm90TmaGmmaWarpSpecializedILi3ENS5_IJNS4_1CILi1EEESB_SB_EEENS1_35KernelTmaWarpSpecializedCooperativeEEENS5_IJNSA_ILi128EEESF_SF_EEENS_6half_tENS5_IJlSB_lEEESH_NS5_IJSB_llEEENS4_8TiledMMAINS4_8MMA_AtomIJNS4_4SM904GMMA26MMA_64x128x16_F32F16F16_SSILNSN_5MajorE0ELSP_1ELNSN_7ScaleInE1ELSQ_1EEEEEENS4_6LayoutINS5_IJNSA_ILi2EEESB_SB_EEENS5_IJSB_NSA_ILi0EEESW_EEEEENS5_IJNS4_10UnderscoreESZ_SZ_EEEEENS4_13SM90_TMA_LOADENS4_14ComposedLayoutINS4_7SwizzleILi3ELi4ELi3EEENS4_18smem_ptr_flag_bitsILi16EEENST_INS5_IJNSA_ILi8EEENSA_ILi64EEEEEENS5_IJS19_SB_EEEEEEEvNS4_8identityES12_NS13_IS15_S17_NST_INS5_IJS19_S18_EEENS5_IJSB_S19_EEEEEEEvS1E_EENS_8epilogue10collective6detail29Sm90TmaWarpSpecializedAdapterINS1L_15DefaultEpilogueISH_SI_SI_NS1K_6thread17LinearCombinationISH_Li1EffLNS1P_9ScaleType4KindE0ELNS_15FloatRoundStyleE2ESH_EENS1_15EpilogueDefaultEEEEEvvEEEEvNT_6ParamsE,@"STO_CUDA_ENTRY STV_DEFAULT"
_ZN7cutlass13device_kernelINS_4gemm6kernel13GemmUniversalIN4cute5tupleIJiiiiEEENS1_10collective13CollectiveMmaINS1_34MainloopSm90TmaGmmaWarpSpecializedILi3ENS5_IJNS4_1CILi1EEESB_SB_EEENS1_35KernelTmaWarpSpecializedCooperativeEEENS5_IJNSA_ILi128EEESF_SF_EEENS_6half_tENS5_IJlSB_lEEESH_NS5_IJSB_llEEENS4_8TiledMMAINS4_8MMA_AtomIJNS4_4SM904GMMA26MMA_64x128x16_F32F16F16_SSILNSN_5MajorE0ELSP_1ELNSN_7ScaleInE1ELSQ_1EEEEEENS4_6LayoutINS5_IJNSA_ILi2EEESB_SB_EEENS5_IJSB_NSA_ILi0EEESW_EEEEENS5_IJNS4_10UnderscoreESZ_SZ_EEEEENS4_13SM90_TMA_LOADENS4_14ComposedLayoutINS4_7SwizzleILi3ELi4ELi3EEENS4_18smem_ptr_flag_bitsILi16EEENST_INS5_IJNSA_ILi8EEENSA_ILi64EEEEEENS5_IJS19_SB_EEEEEEEvNS4_8identityES12_NS13_IS15_S17_NST_INS5_IJS19_S18_EEENS5_IJSB_S19_EEEEEEEvS1E_EENS_8epilogue10collective6detail29Sm90TmaWarpSpecializedAdapterINS1L_15DefaultEpilogueISH_SI_SI_NS1K_6thread17LinearCombinationISH_Li1EffLNS1P_9ScaleType4KindE0ELNS_15FloatRoundStyleE2ESH_EENS1_15EpilogueDefaultEEEEEvvEEEEvNT_6ParamsE:
[----:B------:R-:W0:Y:S01]  /*0000*/  LDC R1, c[0x0][0x28] ;  /* 0x00000a00ff017b82 */ /* 0x000e220000000800 */
[----:B------:R-:W1:Y:S01]  /*0010*/  S2R R3, SR_TID.X ;  /* 0x0000000000037919 */ /* 0x000e620000002100 */
[----:B------:R-:W-:Y:S01]  /*0020*/  ELECT P0, URZ, PT ;  /* 0x00000000003f782f */ /* 0x000fe20003800000 */
[----:B------:R-:W-:Y:S01]  /*0030*/  BSSY B0, `(.L_x_0) ;  /* 0x000000f000007945 */ /* 0x000fe20003800000 */
[--C-:B-1----:R-:W-:Y:S02]  /*0040*/  SHF.R.U32.HI R0, RZ, 0x5, R3.reuse ;  /* 0x00000005ff007819 */ /* 0x102fe40000011603 */
[----:B------:R-:W-:-:S03]  /*0050*/  SHF.R.U32.HI R14, RZ, 0x7, R3 ;  /* 0x00000007ff0e7819 */ /* 0x000fc60000011603 */
[----:B------:R-:W1:Y:S04]  /*0060*/  SHFL.IDX PT, R4, R0, RZ, 0x1f ;  /* 0x00001fff00047589 */ /* 0x000e6800000e0000 */
[----:B------:R2:W3:Y:S01]  /*0070*/  SHFL.IDX PT, R10, R14, RZ, 0x1f ;  /* 0x00001fff0e0a7589 */ /* 0x0004e200000e0000 */
[----:B-1----:R-:W-:-:S13]  /*0080*/  ISETP.NE.OR P0, PT, R4, RZ, !P0 ;  /* 0x000000ff0400720c */ /* 0x002fda0004705670 */
[----:B0-23--:R-:W-:Y:S05]  /*0090*/  @P0 BRA `(.L_x_1) ;  /* 0x0000000000200947 */ /* 0x00dfea0003800000 */
[----:B------:R-:W-:Y:S02]  /*00a0*/  ULDC.64 UR4, c[0x0][0x198] ;  /* 0x0000660000047ab9 */ /* 0x000fe40000000a00 */
[----:B------:R-:W-:Y:S02]  /*00b0*/  UIADD3 UR6, UP0, UR4, 0xf0, URZ ;  /* 0x000000f004067890 */ /* 0x000fe4000ff1e03f */
[----:B------:R-:W-:Y:S02]  /*00c0*/  UIADD3 UR4, UP1, UR4, 0x1f0, URZ ;  /* 0x000001f004047890 */ /* 0x000fe4000ff3e03f */
[----:B------:R-:W-:Y:S02]  /*00d0*/  UIADD3.X UR7, URZ, UR5, URZ, UP0, !UPT ;  /* 0x000000053f077290 */ /* 0x000fe400087fe43f */
[----:B------:R-:W-:-:S07]  /*00e0*/  UIADD3.X UR5, URZ, UR5, URZ, UP1, !UPT ;  /* 0x000000053f057290 */ /* 0x000fce0008ffe43f */
[----:B------:R0:W-:Y:S02]  /*00f0*/  UTMACCTL.PF [UR6] ;  /* 0x00000000060079b9 */ /* 0x0001e40008040000 */
[----:B------:R0:W-:Y:S02]  /*0100*/  UTMACCTL.PF [UR4] ;  /* 0x00000000040079b9 */ /* 0x0001e40008040000 */
[----:B0-----:R-:W-:Y:S01]  /*0110*/  NOP ;  /* 0x0000000000007918 */ /* 0x001fe20000000000 */
.L_x_1:
[----:B------:R-:W-:Y:S05]  /*0120*/  BSYNC B0 ;  /* 0x0000000000007941 */ /* 0x000fea0003800000 */
.L_x_0:
[----:B------:R-:W0:Y:S02]  /*0130*/  SHFL.IDX PT, R2, R0, RZ, 0x1f ;  /* 0x00001fff00027589 */ /* 0x000e2400000e0000 */
[----:B0-----:R-:W-:-:S13]  /*0140*/  ISETP.NE.AND P0, PT, R2, RZ, PT ;  /* 0x000000ff0200720c */ /* 0x001fda0003f05270 */
[----:B------:R-:W-:Y:S05]  /*0150*/  @P0 BRA `(.L_x_2) ;  /* 0x0000000000500947 */ /* 0x000fea0003800000 */
[----:B------:R-:W0:Y:S01]  /*0160*/  S2UR UR8, SR_CgaCtaId ;  /* 0x00000000000879c3 */ /* 0x000e220000008800 */
[----:B------:R-:W-:Y:S01]  /*0170*/  UMOV UR4, 0x400 ;  /* 0x0000040000047882 */ /* 0x000fe20000000000 */
[----:B------:R-:W-:Y:S01]  /*0180*/  UMOV UR5, 0x1 ;  /* 0x0000000100057882 */ /* 0x000fe20000000000 */
[----:B------:R-:W-:Y:S01]  /*0190*/  UMOV UR6, 0x100 ;  /* 0x0000010000067882 */ /* 0x000fe20000000000 */
[----:B------:R-:W-:Y:S01]  /*01a0*/  ELECT P0, URZ, PT ;  /* 0x00000000003f782f */ /* 0x000fe20003800000 */
[----:B------:R-:W-:-:S04]  /*01b0*/  UIADD3 UR6, -UR6, 0x100000, URZ ;  /* 0x0010000006067890 */ /* 0x000fc8000fffe13f */
[----:B------:R-:W-:Y:S02]  /*01c0*/  USHF.L.U32 UR7, UR6, 0xb, URZ ;  /* 0x0000000b06077899 */ /* 0x000fe4000800063f */
[----:B------:R-:W-:Y:S02]  /*01d0*/  USHF.L.U32 UR6, UR6, 0x1, URZ ;  /* 0x0000000106067899 */ /* 0x000fe4000800063f */
[----:B0-----:R-:W-:Y:S02]  /*01e0*/  ULEA UR8, UR8, UR4, 0x18 ;  /* 0x0000000408087291 */ /* 0x001fe4000f8ec03f */
[----:B------:R-:W-:-:S04]  /*01f0*/  UIADD3 UR4, -UR5, 0x100000, URZ ;  /* 0x0010000005047890 */ /* 0x000fc8000fffe13f */
[----:B------:R-:W-:Y:S02]  /*0200*/  USHF.L.U32 UR5, UR4, 0xb, URZ ;  /* 0x0000000b04057899 */ /* 0x000fe4000800063f */
[----:B------:R-:W-:Y:S01]  /*0210*/  USHF.L.U32 UR4, UR4, 0x1, URZ ;  /* 0x0000000104047899 */ /* 0x000fe2000800063f */
[----:B------:R-:W0:Y:S11]  /*0220*/  FENCE.VIEW.ASYNC.S ;  /* 0x00000000000073c6 */ /* 0x000e360000000000 */
[----:B0-----:R0:W1:Y:S01]  /*0230*/  SYNCS.EXCH.64 URZ, [UR8], UR4 ;  /* 0x00000004083f75b2 */ /* 0x0010620008000100 */
[----:B------:R0:W2:Y:S01]  /*0240*/  SYNCS.EXCH.64 URZ, [UR8+0x18], UR6 ;  /* 0x00001806083f75b2 */ /* 0x0000a20008000100 */
[----:B------:R0:W3:Y:S01]  /*0250*/  SYNCS.EXCH.64 URZ, [UR8+0x8], UR4 ;  /* 0x00000804083f75b2 */ /* 0x0000e20008000100 */
[----:B------:R0:W4:Y:S01]  /*0260*/  SYNCS.EXCH.64 URZ, [UR8+0x20], UR6 ;  /* 0x00002006083f75b2 */ /* 0x0001220008000100 */
[----:B------:R0:W0:Y:S01]  /*0270*/  SYNCS.EXCH.64 URZ, [UR8+0x10], UR4 ;  /* 0x00001004083f75b2 */ /* 0x0000220008000100 */
[----:B------:R0:W0:Y:S01]  /*0280*/  SYNCS.EXCH.64 URZ, [UR8+0x28], UR6 ;  /* 0x00002806083f75b2 */ /* 0x0000220008000100 */
[----:B------:R-:W-:Y:S01]  /*0290*/  NOP ;  /* 0x0000000000007918 */ /* 0x000fe20000000000 */
.L_x_2:
[----:B------:R-:W5:Y:S01]  /*02a0*/  SHFL.IDX PT, R0, R0, RZ, 0x1f ;  /* 0x00001fff00007589 */ /* 0x000f6200000e0000 */
[----:B------:R-:W-:Y:S01]  /*02b0*/  ELECT P0, URZ, PT ;  /* 0x00000000003f782f */ /* 0x000fe20003800000 */
[----:B------:R-:W1:Y:S01]  /*02c0*/  LDC R2, c[0x0][0x65c] ;  /* 0x00019700ff027b82 */ /* 0x000e620000000800 */
[----:B------:R-:W-:Y:S01]  /*02d0*/  SHF.R.S32.HI R7, RZ, 0x1f, R4 ;  /* 0x0000001fff077819 */ /* 0x000fe20000011404 */
[----:B------:R-:W2:Y:S01]  /*02e0*/  S2R R5, SR_CTAID.Y ;  /* 0x0000000000057919 */ /* 0x000ea20000002600 */
[----:B0-----:R-:W-:Y:S01]  /*02f0*/  UMOV UR4, 0x20 ;  /* 0x0000002000047882 */ /* 0x001fe20000000000 */
[----:B------:R-:W-:Y:S01]  /*0300*/  NOP ;  /* 0x0000000000007918 */ /* 0x000fe20000000000 */
[----:B------:R-:W-:Y:S01]  /*0310*/  LEA.HI R7, R7, R4, RZ, 0x2 ;  /* 0x0000000407077211 */ /* 0x000fe200078f10ff */
[----:B------:R-:W0:Y:S01]  /*0320*/  S2R R6, SR_CTAID.X ;  /* 0x0000000000067919 */ /* 0x000e220000002500 */
[----:B------:R-:W-:Y:S01]  /*0330*/  ISETP.NE.AND P2, PT, R10, RZ, PT ;  /* 0x000000ff0a00720c */ /* 0x000fe20003f45270 */
[----:B------:R-:W-:Y:S01]  /*0340*/  NOP ;  /* 0x0000000000007918 */ /* 0x000fe20000000000 */
[----:B------:R-:W-:-:S02]  /*0350*/  LOP3.LUT R7, R7, 0xfffffffc, RZ, 0xc0, !PT ;  /* 0xfffffffc07077812 */ /* 0x000fc400078ec0ff */
[----:B-----5:R-:W-:Y:S02]  /*0360*/  ISETP.NE.OR P0, PT, R0, RZ, !P0 ;  /* 0x000000ff0000720c */ /* 0x020fe40004705670 */
[----:B-1----:R-:W-:-:S04]  /*0370*/  ISETP.NE.AND P3, PT, R2, 0x1, PT ;  /* 0x000000010200780c */ /* 0x002fc80003f65270 */
[----:B------:R-:W-:Y:S01]  /*0380*/  P2R R0, PR, RZ, 0x8 ;  /* 0x00000008ff007803 */ /* 0x000fe20000000000 */
[----:B------:R-:W-:Y:S01]  /*0390*/  IMAD.IADD R0, R4, 0x1, -R7 ;  /* 0x0000000104007824 */ /* 0x000fe200078e0a07 */
[----:B------:R-:W-:Y:S01]  /*03a0*/  LOP3.LUT R4, R3, 0x7f, RZ, 0xc0, !PT ;  /* 0x0000007f03047812 */ /* 0x000fe200078ec0ff */
[----:B------:R-:W-:-:S03]  /*03b0*/  IMAD.MOV.U32 R7, RZ, RZ, RZ ;  /* 0x000000ffff077224 */ /* 0x000fc600078e00ff */
[----:B------:R-:W-:Y:S01]  /*03c0*/  ISETP.NE.AND P1, PT, R0, 0x3, PT ;  /* 0x000000030000780c */ /* 0x000fe20003f25270 */
[----:B------:R-:W-:Y:S01]  /*03d0*/  VOTEU.ALL UP0, P0 ;  /* 0x00000000003f7886 */ /* 0x000fe20000000000 */
[----:B------:R-:W-:Y:S01]  /*03e0*/  VOTEU.ALL UP1, P0 ;  /* 0x00000000003f7886 */ /* 0x000fe20000020000 */
[----:B------:R-:W0:Y:S01]  /*03f0*/  @P3 LDC R17, c[0x0][0x10] ;  /* 0x00000400ff113b82 */ /* 0x000e220000000800 */
[----:B--2---:R-:W-:Y:S02]  /*0400*/  @P3 IMAD.MOV.U32 R8, RZ, RZ, R5 ;  /* 0x000000ffff083224 */ /* 0x004fe400078e0005 */
[----:B------:R-:W-:Y:S01]  /*0410*/  @!UP0 UMOV UR6, 0x400 ;  /* 0x0000040000068882 */ /* 0x000fe20000000000 */
[----:B------:R-:W-:-:S04]  /*0420*/  @!UP0 UIADD3 UR4, -UR4, 0x100000, URZ ;  /* 0x0010000004048890 */ /* 0x000fc8000fffe13f */
[----:B------:R-:W-:Y:S02]  /*0430*/  @!UP0 USHF.L.U32 UR5, UR4, 0xb, URZ ;  /* 0x0000000b04058899 */ /* 0x000fe4000800063f */
[----:B------:R-:W-:Y:S01]  /*0440*/  @!UP0 USHF.L.U32 UR4, UR4, 0x1, URZ ;  /* 0x0000000104048899 */ /* 0x000fe2000800063f */
[----:B------:R-:W-:Y:S01]  /*0450*/  @P3 IMAD.MOV.U32 R9, RZ, RZ, RZ ;  /* 0x000000ffff093224 */ /* 0x000fe200078e00ff */
[----:B------:R-:W1:Y:S08]  /*0460*/  @!UP0 S2UR UR7, SR_CgaCtaId ;  /* 0x00000000000789c3 */ /* 0x000e700000008800 */
[----:B------:R-:W2:Y:S01]  /*0470*/  @!P3 LDC R11, c[0x0][0xc] ;  /* 0x00000300ff0bbb82 */ /* 0x000ea20000000800 */
[----:B0-----:R-:W-:Y:S01]  /*0480*/  @P3 IMAD.WIDE.U32 R16, R6, R17, R8 ;  /* 0x0000001106103225 */ /* 0x001fe200078e0008 */
[----:B-1----:R-:W-:Y:S01]  /*0490*/  @!UP0 ULEA UR8, UR7, UR6, 0x18 ;  /* 0x0000000607088291 */ /* 0x002fe2000f8ec03f */
[----:B------:R-:W-:-:S02]  /*04a0*/  VOTEU.ALL UP0, P0 ;  /* 0x00000000003f7886 */ /* 0x000fc40000000000 */
[----:B------:R-:W-:Y:S01]  /*04b0*/  ULDC UR6, c[0x0][0xc] ;  /* 0x0000030000067ab9 */ /* 0x000fe20000000800 */
[----:B------:R-:W-:Y:S01]  /*04c0*/  ISETP.EQ.OR P0, PT, R0, RZ, !P1 ;  /* 0x000000ff0000720c */ /* 0x000fe20004f02670 */
[----:B------:R-:W-:-:S03]  /*04d0*/  ULDC UR7, c[0x0][0x10] ;  /* 0x0000040000077ab9 */ /* 0x000fc60000000800 */
[C---:B------:R-:W-:Y:S01]  /*04e0*/  ISETP.EQ.AND P0, PT, R10.reuse, RZ, P0 ;  /* 0x000000ff0a00720c */ /* 0x040fe20000702270 */
[----:B------:R-:W-:Y:S02]  /*04f0*/  VIADD R10, R10, 0xffffffff ;  /* 0xffffffff0a0a7836 */ /* 0x000fe40000000000 */
[----:B--2---:R-:W-:Y:S01]  /*0500*/  @!P3 IMAD.WIDE.U32 R8, R11, R5, R6 ;  /* 0x000000050b08b225 */ /* 0x004fe200078e0006 */
[----:B------:R-:W0:Y:S02]  /*0510*/  FENCE.VIEW.ASYNC.S ;  /* 0x00000000000073c6 */ /* 0x000e240000000000 */
[----:B0-----:R-:W3:Y:S01]  /*0520*/  @!UP0 SYNCS.EXCH.64 URZ, [UR8+0x40], UR4 ;  /* 0x00004004083f85b2 */ /* 0x001ee20008000100 */
[----:B------:R-:W-:Y:S01]  /*0530*/  SEL R18, RZ, 0x1, !P0 ;  /* 0x00000001ff127807 */ /* 0x000fe20004000000 */
[----:B------:R-:W-:Y:S01]  /*0540*/  @P3 IMAD.MOV.U32 R11, RZ, RZ, RZ ;  /* 0x000000ffff0b3224 */ /* 0x000fe200078e00ff */
[----:B------:R-:W-:Y:S01]  /*0550*/  ISETP.GE.U32.AND P1, PT, R10, 0x2, PT ;  /* 0x000000020a00780c */ /* 0x000fe20003f26070 */
[----:B------:R-:W-:-:S02]  /*0560*/  @!P3 IMAD.MOV.U32 R16, RZ, RZ, R8 ;  /* 0x000000ffff10b224 */ /* 0x000fc400078e0008 */
[----:B------:R-:W-:Y:S01]  /*0570*/  @P3 IMAD.IADD R17, R17, 0x1, R11 ;  /* 0x0000000111113824 */ /* 0x000fe200078e020b */
[----:B------:R-:W-:Y:S01]  /*0580*/  SEL R18, R18, 0x2, P1 ;  /* 0x0000000212127807 */ /* 0x000fe20000800000 */
[----:B------:R-:W-:Y:S01]  /*0590*/  @!P3 IMAD.MOV.U32 R17, RZ, RZ, R9 ;  /* 0x000000ffff11b224 */ /* 0x000fe200078e0009 */
[----:B------:R0:W3:Y:S01]  /*05a0*/  @!UP1 SYNCS.EXCH.64 URZ, [UR8+0x48], UR4 ;  /* 0x00004804083f95b2 */ /* 0x0000e20008000100 */
[----:B------:R-:W-:Y:S01]  /*05b0*/  NOP ;  /* 0x0000000000007918 */ /* 0x000fe20000000000 */
[----:B0-----:R-:W-:-:S03]  /*05c0*/  UIMAD.WIDE.U32 UR4, UR6, UR7, URZ ;  /* 0x00000007060472a5 */ /* 0x001fc6000f8e003f */
[----:B------:R-:W-:Y:S02]  /*05d0*/  ULDC UR6, c[0x0][0x14] ;  /* 0x0000050000067ab9 */ /* 0x000fe40000000800 */
[----:B------:R-:W-:Y:S02]  /*05e0*/  UIMAD.WIDE.U32 UR36, UR4, UR6, URZ ;  /* 0x00000006042472a5 */ /* 0x000fe4000f8e003f */
[----:B------:R-:W-:-:S04]  /*05f0*/  UIMAD UR42, UR5, UR6, URZ ;  /* 0x00000006052a72a4 */ /* 0x000fc8000f8e023f */
[----:B------:R-:W-:Y:S01]  /*0600*/  UIADD3 UR42, UR37, UR42, URZ ;  /* 0x0000002a252a7290 */ /* 0x000fe2000fffe03f */
[----:B---34-:R-:W-:Y:S06]  /*0610*/  BAR.SYNC.DEFER_BLOCKING 0x0 ;  /* 0x0000000000007b1d */ /* 0x018fec0000010000 */
[----:B------:R-:W-:Y:S05]  /*0620*/  @!P2 BRA `(.L_x_3) ;  /* 0x000000600090a947 */ /* 0x000fea0003800000 */
[----:B------:R-:W-:-:S13]  /*0630*/  ISETP.GT.U32.AND P0, PT, R10, 0x1, PT ;  /* 0x000000010a00780c */ /* 0x000fda0003f04070 */
[----:B------:R-:W-:Y:S05]  /*0640*/  @P0 EXIT ;  /* 0x000000000000094d */ /* 0x000fea0003800000 */
[----:B------:R-:W-:Y:S01]  /*0650*/  ULDC.64 UR4, c[0x0][0x650] ;  /* 0x0001940000047ab9 */ /* 0x000fe20000000a00 */
[----:B------:R-:W-:Y:S01]  /*0660*/  PRMT R0, RZ, 0x7610, R0 ;  /* 0x00007610ff007816 */ /* 0x000fe20000000000 */
[----:B------:R-:W-:Y:S01]  /*0670*/  IMAD.MOV.U32 R101, RZ, RZ, -0x1 ;  /* 0xffffffffff657424 */ /* 0x000fe200078e00ff */
[----:B------:R-:W-:Y:S01]  /*0680*/  ISETP.GE.U32.AND P0, PT, R16, UR4, PT ;  /* 0x0000000410007c0c */ /* 0x000fe2000bf06070 */
[----:B------:R-:W-:Y:S02]  /*0690*/  IMAD.MOV.U32 R100, RZ, RZ, -0x1 ;  /* 0xffffffffff647424 */ /* 0x000fe400078e00ff */
[----:B------:R-:W-:Y:S01]  /*06a0*/  IMAD.MOV.U32 R99, RZ, RZ, -0x1 ;  /* 0xffffffffff637424 */ /* 0x000fe200078e00ff */
[----:B------:R-:W-:-:S13]  /*06b0*/  ISETP.GE.U32.AND.EX P0, PT, R17, UR5, PT, P0 ;  /* 0x0000000511007c0c */ /* 0x000fda000bf06100 */
[----:B------:R-:W-:Y:S05]  /*06c0*/  @P0 BRA `(.L_x_4) ;  /* 0x0000000400540947 */ /* 0x000fea0003800000 */
[----:B------:R-:W0:Y:S01]  /*06d0*/  LDC.64 R20, c[0x0][0x628] ;  /* 0x00018a00ff147b82 */ /* 0x000e220000000a00 */
[----:B------:R-:W-:Y:S02]  /*06e0*/  IMAD.MOV.U32 R8, RZ, RZ, R16 ;  /* 0x000000ffff087224 */ /* 0x000fe400078e0010 */
[----:B------:R-:W-:-:S05]  /*06f0*/  IMAD.MOV.U32 R9, RZ, RZ, R17 ;  /* 0x000000ffff097224 */ /* 0x000fca00078e0011 */
[----:B------:R-:W1:Y:S08]  /*0700*/  LDC R0, c[0x0][0x630] ;  /* 0x00018c00ff007b82 */ /* 0x000e700000000800 */
[----:B------:R-:W2:Y:S01]  /*0710*/  LDC.64 R22, c[0x0][0x620] ;  /* 0x00018800ff167b82 */ /* 0x000ea20000000a00 */
[----:B0-----:R-:W-:-:S04]  /*0720*/  ISETP.NE.U32.AND P0, PT, R20, RZ, PT ;  /* 0x000000ff1400720c */ /* 0x001fc80003f05070 */
[----:B------:R-:W-:-:S13]  /*0730*/  ISETP.NE.AND.EX P0, PT, R21, RZ, PT, P0 ;  /* 0x000000ff1500720c */ /* 0x000fda0003f05300 */
[----:B-12---:R-:W-:Y:S05]  /*0740*/  @!P0 BRA `(.L_x_5) ;  /* 0x0000000000288947 */ /* 0x006fea0003800000 */
[----:B------:R-:W0:Y:S02]  /*0750*/  LDC R13, c[0x0][0x634] ;  /* 0x00018d00ff0d7b82 */ /* 0x000e240000000800 */
[----:B0-----:R-:W-:-:S05]  /*0760*/  IADD3 R13, P0, R16, R13, RZ ;  /* 0x0000000d100d7210 */ /* 0x001fca0007f1e0ff */
[----:B------:R-:W-:-:S04]  /*0770*/  IMAD.X R15, RZ, RZ, R17, P0 ;  /* 0x000000ffff0f7224 */ /* 0x000fc800000e0611 */
[----:B------:R-:W-:-:S04]  /*0780*/  IMAD.WIDE.U32 R8, R15, R20, RZ ;  /* 0x000000140f087225 */ /* 0x000fc800078e00ff */
[----:B------:R-:W-:-:S04]  /*0790*/  IMAD.WIDE.U32 R10, P0, R13, R21, R8 ;  /* 0x000000150d0a7225 */ /* 0x000fc80007800008 */
[----:B------:R-:W-:-:S04]  /*07a0*/  IMAD.WIDE.U32 R8, R13, R20, RZ ;  /* 0x000000140d087225 */ /* 0x000fc800078e00ff */
[----:B------:R-:W-:Y:S01]  /*07b0*/  IMAD.X R13, RZ, RZ, RZ, P0 ;  /* 0x000000ffff0d7224 */ /* 0x000fe200000e06ff */
[----:B------:R-:W-:Y:S01]  /*07c0*/  IADD3 RZ, P0, R9, R10, RZ ;  /* 0x0000000a09ff7210 */ /* 0x000fe20007f1e0ff */
[----:B------:R-:W-:-:S04]  /*07d0*/  IMAD.MOV.U32 R12, RZ, RZ, R11 ;  /* 0x000000ffff0c7224 */ /* 0x000fc800078e000b */
[----:B------:R-:W-:-:S08]  /*07e0*/  IMAD.WIDE.U32.X R8, R15, R21, R12, P0 ;  /* 0x000000150f087225 */ /* 0x000fd000000e040c */
.L_x_5:
[-CC-:B------:R-:W-:Y:S01]  /*07f0*/  SHF.R.U64 R99, R8, R0.reuse, R9.reuse ;  /* 0x0000000008637219 */ /* 0x180fe20000001209 */
[----:B------:R-:W0:Y:S01]  /*0800*/  LDC R12, c[0x0][0x618] ;  /* 0x00018600ff0c7b82 */ /* 0x000e220000000800 */
[----:B------:R-:W-:Y:S01]  /*0810*/  SHF.R.U32.HI R7, RZ, R0, R9 ;  /* 0x00000000ff077219 */ /* 0x000fe20000011609 */
[----:B------:R-:W-:Y:S01]  /*0820*/  ULDC UR4, c[0x0][0x150] ;  /* 0x0000540000047ab9 */ /* 0x000fe20000000800 */
[----:B------:R-:W-:Y:S02]  /*0830*/  IADD3 R11, P0, RZ, -R99, RZ ;  /* 0x80000063ff0b7210 */ /* 0x000fe40007f1e0ff */
[----:B------:R-:W-:-:S03]  /*0840*/  I2FP.F32.U32 R0, R6 ;  /* 0x0000000600007245 */ /* 0x000fc60000201000 */
[----:B------:R-:W1:Y:S01]  /*0850*/  LDC.64 R30, c[0x0][0x640] ;  /* 0x00019000ff1e7b82 */ /* 0x000e620000000a00 */
[----:B------:R-:W-:Y:S02]  /*0860*/  IMAD.X R13, RZ, RZ, ~R7, P0 ;  /* 0x000000ffff0d7224 */ /* 0x000fe400000e0e07 */
[----:B------:R-:W-:Y:S01]  /*0870*/  FMUL R0, R0, UR4 ;  /* 0x0000000400007c20 */ /* 0x000fe20008400000 */
[----:B------:R-:W-:Y:S01]  /*0880*/  IMAD.WIDE.U32 R8, R11, R22, R16 ;  /* 0x000000160b087225 */ /* 0x000fe200078e0010 */
[----:B------:R-:W-:-:S03]  /*0890*/  ULDC UR4, c[0x0][0x154] ;  /* 0x0000550000047ab9 */ /* 0x000fc60000000800 */
[----:B------:R-:W-:Y:S01]  /*08a0*/  IMAD R10, R13, R22, RZ ;  /* 0x000000160d0a7224 */ /* 0x000fe200078e02ff */
[----:B------:R-:W2:Y:S01]  /*08b0*/  LDC R7, c[0x0][0x144] ;  /* 0x00005100ff077b82 */ /* 0x000ea20000000800 */
[----:B------:R-:W3:Y:S02]  /*08c0*/  F2I.U32.TRUNC.NTZ R0, R0 ;  /* 0x0000000000007305 */ /* 0x000ee4000020f000 */
[----:B------:R-:W-:-:S04]  /*08d0*/  IMAD R11, R11, R23, R10 ;  /* 0x000000170b0b7224 */ /* 0x000fc800078e020a */
[----:B------:R-:W-:Y:S01]  /*08e0*/  IMAD.IADD R9, R9, 0x1, R11 ;  /* 0x0000000109097824 */ /* 0x000fe200078e020b */
[----:B------:R-:W4:Y:S01]  /*08f0*/  LDC R24, c[0x0][0x608] ;  /* 0x00018200ff187b82 */ /* 0x000f220000000800 */
[----:B------:R-:W-:-:S03]  /*0900*/  IMAD.MOV.U32 R11, RZ, RZ, -0x1 ;  /* 0xffffffffff0b7424 */ /* 0x000fc600078e00ff */
[-CC-:B0-----:R-:W-:Y:S02]  /*0910*/  SHF.R.U64 R22, R8, R12.reuse, R9.reuse ;  /* 0x0000000c08167219 */ /* 0x181fe40000001209 */
[----:B------:R-:W-:Y:S02]  /*0920*/  I2FP.F32.U32 R8, R5 ;  /* 0x0000000500087245 */ /* 0x000fe40000201000 */
[----:B------:R-:W0:Y:S01]  /*0930*/  LDC R28, c[0x0][0x658] ;  /* 0x00019600ff1c7b82 */ /* 0x000e220000000800 */
[----:B-1----:R-:W-:Y:S01]  /*0940*/  ISETP.NE.U32.AND P0, PT, R30, RZ, PT ;  /* 0x000000ff1e00720c */ /* 0x002fe20003f05070 */
[----:B---3--:R-:W-:Y:S02]  /*0950*/  IMAD.MOV R10, RZ, RZ, -R0 ;  /* 0x000000ffff0a7224 */ /* 0x008fe400078e0a00 */
[----:B------:R-:W-:Y:S01]  /*0960*/  FMUL R8, R8, UR4 ;  /* 0x0000000408087c20 */ /* 0x000fe20008400000 */
[----:B------:R-:W-:Y:S02]  /*0970*/  SHF.R.U32.HI R9, RZ, R12, R9 ;  /* 0x0000000cff097219 */ /* 0x000fe40000011609 */
[----:B------:R-:W-:Y:S01]  /*0980*/  ISETP.NE.AND.EX P0, PT, R31, RZ, PT, P0 ;  /* 0x000000ff1f00720c */ /* 0x000fe20003f05300 */
[----:B------:R1:W3:Y:S01]  /*0990*/  F2I.U32.TRUNC.NTZ R15, R8 ;  /* 0x00000008000f7305 */ /* 0x0002e2000020f000 */
[----:B------:R-:W1:Y:S01]  /*09a0*/  LDC R20, c[0x0][0x148] ;  /* 0x00005200ff147b82 */ /* 0x000e620000000800 */
[----:B--2---:R-:W-:-:S07]  /*09b0*/  IMAD R0, R7, R10, R6 ;  /* 0x0000000a07007224 */ /* 0x004fce00078e0206 */
[----:B------:R-:W2:Y:S01]  /*09c0*/  LDC R26, c[0x0][0x600] ;  /* 0x00018000ff1a7b82 */ /* 0x000ea20000000800 */
[-CC-:B----4-:R-:W-:Y:S02]  /*09d0*/  SHF.R.U64 R32, R22, R24.reuse, R9.reuse ;  /* 0x0000001816207219 */ /* 0x190fe40000001209 */
[----:B------:R-:W-:Y:S01]  /*09e0*/  SHF.R.U32.HI R7, RZ, R24, R9 ;  /* 0x00000018ff077219 */ /* 0x000fe20000011609 */
[----:B------:R-:W-:-:S04]  /*09f0*/  IMAD.MOV.U32 R9, RZ, RZ, 0x1 ;  /* 0x00000001ff097424 */ /* 0x000fc800078e00ff */
[----:B------:R-:W4:Y:S01]  /*0a00*/  LDC R21, c[0x0][0x648] ;  /* 0x00019200ff157b82 */ /* 0x000f220000000800 */
[-C--:B0-----:R-:W-:Y:S02]  /*0a10*/  SHF.L.U32 R6, R11, R28.reuse, RZ ;  /* 0x0000001c0b067219 */ /* 0x081fe400000006ff */
[--C-:B------:R-:W-:Y:S02]  /*0a20*/  SHF.R.U64 R24, R32, R28, R7.reuse ;  /* 0x0000001c20187219 */ /* 0x100fe40000001207 */
[----:B------:R-:W-:Y:S02]  /*0a30*/  LOP3.LUT R13, RZ, R6, RZ, 0x33, !PT ;  /* 0x00000006ff0d7212 */ /* 0x000fe400078e33ff */
[-C--:B------:R-:W-:Y:S01]  /*0a40*/  SHF.R.U32.HI R7, RZ, R28.reuse, R7 ;  /* 0x0000001cff077219 */ /* 0x080fe20000011607 */
[----:B------:R-:W0:Y:S01]  /*0a50*/  LDC R23, c[0x0][0x638] ;  /* 0x00018e00ff177b82 */ /* 0x000e220000000800 */
[----:B------:R-:W-:Y:S01]  /*0a60*/  SHF.L.U32 R12, R9, R28, RZ ;  /* 0x0000001c090c7219 */ /* 0x000fe200000006ff */
[----:B------:R-:W-:-:S06]  /*0a70*/  IMAD.MOV.U32 R6, RZ, RZ, R24 ;  /* 0x000000ffff067224 */ /* 0x000fcc00078e0018 */
[----:B------:R-:W0:Y:S01]  /*0a80*/  LDC R101, c[0x0][0x610] ;  /* 0x00018400ff657b82 */ /* 0x000e220000000800 */
[----:B-1-3--:R-:W-:Y:S05]  /*0a90*/  @!P0 BRA `(.L_x_6) ;  /* 0x0000000000288947 */ /* 0x00afea0003800000 */
[----:B------:R-:W1:Y:S02]  /*0aa0*/  LDC R11, c[0x0][0x64c] ;  /* 0x00019300ff0b7b82 */ /* 0x000e640000000800 */
[----:B-1----:R-:W-:-:S05]  /*0ab0*/  IADD3 R11, P0, R24, R11, RZ ;  /* 0x0000000b180b7210 */ /* 0x002fca0007f1e0ff */
        /* <DEDUP_REMOVED lines=8> */
.L_x_6:
[----:B----4-:R-:W-:Y:S01]  /*0b40*/  SHF.R.U64 R6, R6, R21, R7 ;  /* 0x0000001506067219 */ /* 0x010fe20000001207 */
[----:B--2---:R-:W-:Y:S01]  /*0b50*/  VIADD R7, R26, 0xffffffff ;  /* 0xffffffff1a077836 */ /* 0x004fe20000000000 */
[----:B------:R-:W-:Y:S01]  /*0b60*/  LOP3.LUT R13, R32, R13, RZ, 0xc0, !PT ;  /* 0x0000000d200d7212 */ /* 0x000fe200078ec0ff */
[----:B------:R-:W-:Y:S02]  /*0b70*/  IMAD.MOV R15, RZ, RZ, -R15 ;  /* 0x000000ffff0f7224 */ /* 0x000fe400078e0a0f */
[----:B------:R-:W-:Y:S02]  /*0b80*/  IMAD.MOV R8, RZ, RZ, -R6 ;  /* 0x000000ffff087224 */ /* 0x000fe400078e0a06 */
[----:B------:R-:W-:Y:S01]  /*0b90*/  IMAD R13, R12, R6, R13 ;  /* 0x000000060c0d7224 */ /* 0x000fe200078e020d */
[----:B------:R-:W-:Y:S01]  /*0ba0*/  LOP3.LUT R6, R22, R7, RZ, 0xc0, !PT ;  /* 0x0000000716067212 */ /* 0x000fe200078ec0ff */
[----:B------:R-:W-:Y:S02]  /*0bb0*/  @P3 IMAD R0, R20, R15, R5 ;  /* 0x0000000f14003224 */ /* 0x000fe400078e0205 */
[----:B0-----:R-:W-:-:S02]  /*0bc0*/  IMAD R5, R8, R23, R24 ;  /* 0x0000001708057224 */ /* 0x001fc400078e0218 */
[----:B------:R-:W-:Y:S02]  /*0bd0*/  IMAD R101, R13, R101, R0 ;  /* 0x000000650d657224 */ /* 0x000fe400078e0200 */
[----:B------:R-:W-:Y:S02]  /*0be0*/  IMAD R6, R5, R26, R6 ;  /* 0x0000001a05067224 */ /* 0x000fe400078e0206 */
[----:B------:R-:W-:-:S03]  /*0bf0*/  IMAD.MOV.U32 R0, RZ, RZ, 0x1 ;  /* 0x00000001ff007424 */ /* 0x000fc600078e00ff */
[----:B------:R-:W-:Y:S02]  /*0c00*/  SEL R100, R6, R101, !P3 ;  /* 0x0000006506647207 */ /* 0x000fe40005800000 */
[----:B------:R-:W-:-:S07]  /*0c10*/  SEL R101, R101, R6, !P3 ;  /* 0x0000000665657207 */ /* 0x000fce0005800000 */
.L_x_4:
[----:B------:R-:W-:-:S08]  /*0c20*/  NOP ;  /* 0x0000000000007918 */ /* 0x000fd00000000000 */
[----:B------:R-:W0:Y:S02]  /*0c30*/  USETMAXREG.TRY_ALLOC.CTAPOOL UP0, 0xe8 ;  /* 0x000000e8000079c8 */ /* 0x000e240008000600 */
[----:B0-----:R-:W-:-:S13]  /*0c40*/  PLOP3.LUT P0, PT, PT, PT, UP0, 0x80, 0x0 ;  /* 0x000000000000781c */ /* 0x001fda0003f0f008 */
[----:B------:R-:W-:Y:S05]  /*0c50*/  @!P0 BRA `(.L_x_4) ;  /* 0xfffffffc00f08947 */ /* 0x000fea000383ffff */
[----:B------:R-:W-:Y:S01]  /*0c60*/  ULDC.64 UR4, c[0x0][0x598] ;  /* 0x0001660000047ab9 */ /* 0x000fe20000000a00 */
[----:B------:R-:W-:Y:S01]  /*0c70*/  ULDC.64 UR38, c[0x0][0x208] ;  /* 0x0000820000267ab9 */ /* 0x000fe20000000a00 */
[----:B------:R-:W-:-:S04]  /*0c80*/  ISETP.NE.U32.AND P0, PT, RZ, UR4, PT ;  /* 0x00000004ff007c0c */ /* 0x000fc8000bf05070 */
[----:B------:R-:W-:-:S13]  /*0c90*/  ISETP.NE.AND.EX P0, PT, RZ, UR5, PT, P0 ;  /* 0x00000005ff007c0c */ /* 0x000fda000bf05300 */
[----:B------:R-:W-:Y:S05]  /*0ca0*/  @!P0 BRA `(.L_x_7) ;  /* 0x00000000001c8947 */ /* 0x000fea0003800000 */
[----:B------:R-:W0:Y:S02]  /*0cb0*/  LDC.64 R6, c[0x0][0x598] ;  /* 0x00016600ff067b82 */ /* 0x000e240000000a00 */
[----:B0-----:R-:W2:Y:S02]  /*0cc0*/  LDG.E.64 R6, desc[UR38][R6.64] ;  /* 0x0000002606067981 */ /* 0x001ea4000c1e1b00 */
[----:B--2---:R-:W-:-:S04]  /*0cd0*/  ISETP.NE.U32.AND P0, PT, R6, RZ, PT ;  /* 0x000000ff0600720c */ /* 0x004fc80003f05070 */
[----:B------:R-:W-:-:S13]  /*0ce0*/  ISETP.NE.AND.EX P0, PT, R7, RZ, PT, P0 ;  /* 0x000000ff0700720c */ /* 0x000fda0003f05300 */
[----:B------:R-:W-:Y:S05]  /*0cf0*/  @!P0 BRA `(.L_x_7) ;  /* 0x0000000000088947 */ /* 0x000fea0003800000 */
[----:B------:R0:W5:Y:S01]  /*0d00*/  LD.E R19, desc[UR38][R6.64] ;  /* 0x0000002606137980 */ /* 0x000162000c101900 */
[----:B------:R-:W-:Y:S05]  /*0d10*/  BRA `(.L_x_8) ;  /* 0x0000000000247947 */ /* 0x000fea0003800000 */
.L_x_7:
[----:B------:R-:W-:Y:S02]  /*0d20*/  ULDC.64 UR4, c[0x0][0x588] ;  /* 0x0001620000047ab9 */ /* 0x000fe40000000a00 */
[----:B------:R-:W-:-:S04]  /*0d30*/  ISETP.NE.U32.AND P0, PT, RZ, UR4, PT ;  /* 0x00000004ff007c0c */ /* 0x000fc8000bf05070 */
[----:B------:R-:W-:-:S13]  /*0d40*/  ISETP.NE.AND.EX P0, PT, RZ, UR5, PT, P0 ;  /* 0x00000005ff007c0c */ /* 0x000fda000bf05300 */
[----:B------:R-:W-:Y:S05]  /*0d50*/  @!P0 BRA `(.L_x_9) ;  /* 0x00000000000c8947 */ /* 0x000fea0003800000 */
[----:B------:R-:W0:Y:S02]  /*0d60*/  LDC.64 R6, c[0x0][0x588] ;  /* 0x00016200ff067b82 */ /* 0x000e240000000a00 */
[----:B0-----:R1:W5:Y:S01]  /*0d70*/  LDG.E R19, desc[UR38][R6.64] ;  /* 0x0000002606137981 */ /* 0x001362000c1e1900 */
[----:B------:R-:W-:Y:S05]  /*0d80*/  BRA `(.L_x_8) ;  /* 0x0000000000087947 */ /* 0x000fea0003800000 */
.L_x_9:
[----:B------:R-:W-:Y:S02]  /*0d90*/  ULDC UR4, c[0x0][0x580] ;  /* 0x0001600000047ab9 */ /* 0x000fe40000000800 */
[----:B------:R-:W-:-:S07]  /*0da0*/  IMAD.U32 R19, RZ, RZ, UR4 ;  /* 0x00000004ff137e24 */ /* 0x000fce000f8e00ff */
.L_x_8:
[----:B------:R-:W-:Y:S02]  /*0db0*/  ULDC.64 UR4, c[0x0][0x5a0] ;  /* 0x0001680000047ab9 */ /* 0x000fe40000000a00 */
[----:B------:R-:W-:-:S04]  /*0dc0*/  ISETP.NE.U32.AND P0, PT, RZ, UR4, PT ;  /* 0x00000004ff007c0c */ /* 0x000fc8000bf05070 */
[----:B------:R-:W-:-:S13]  /*0dd0*/  ISETP.NE.AND.EX P0, PT, RZ, UR5, PT, P0 ;  /* 0x00000005ff007c0c */ /* 0x000fda000bf05300 */
[----:B------:R-:W-:Y:S05]  /*0de0*/  @!P0 BRA `(.L_x_10) ;  /* 0x00000000001c8947 */ /* 0x000fea0003800000 */
[----:B01----:R-:W0:Y:S02]  /*0df0*/  LDC.64 R6, c[0x0][0x5a0] ;  /* 0x00016800ff067b82 */ /* 0x003e240000000a00 */
[----:B0-----:R-:W2:Y:S02]  /*0e00*/  LDG.E.64 R6, desc[UR38][R6.64] ;  /* 0x0000002606067981 */ /* 0x001ea4000c1e1b00 */
[----:B--2---:R-:W-:-:S04]  /*0e10*/  ISETP.NE.U32.AND P0, PT, R6, RZ, PT ;  /* 0x000000ff0600720c */ /* 0x004fc80003f05070 */
[----:B------:R-:W-:-:S13]  /*0e20*/  ISETP.NE.AND.EX P0, PT, R7, RZ, PT, P0 ;  /* 0x000000ff0700720c */ /* 0x000fda0003f05300 */
[----:B------:R-:W-:Y:S05]  /*0e30*/  @!P0 BRA `(.L_x_10) ;  /* 0x0000000000088947 */ /* 0x000fea0003800000 */
[----:B------:R0:W5:Y:S01]  /*0e40*/  LD.E R88, desc[UR38][R6.64] ;  /* 0x0000002606587980 */ /* 0x000162000c101900 */
[----:B------:R-:W-:Y:S05]  /*0e50*/  BRA `(.L_x_11) ;  /* 0x0000000000247947 */ /* 0x000fea0003800000 */
.L_x_10:
[----:B------:R-:W-:Y:S02]  /*0e60*/  ULDC.64 UR4, c[0x0][0x590] ;  /* 0x0001640000047ab9 */ /* 0x000fe40000000a00 */
[----:B------:R-:W-:-:S04]  /*0e70*/  ISETP.NE.U32.AND P0, PT, RZ, UR4, PT ;  /* 0x00000004ff007c0c */ /* 0x000fc8000bf05070 */
[----:B------:R-:W-:-:S13]  /*0e80*/  ISETP.NE.AND.EX P0, PT, RZ, UR5, PT, P0 ;  /* 0x00000005ff007c0c */ /* 0x000fda000bf05300 */
[----:B------:R-:W-:Y:S05]  /*0e90*/  @!P0 BRA `(.L_x_12) ;  /* 0x00000000000c8947 */ /* 0x000fea0003800000 */
[----:B------:R-:W2:Y:S02]  /*0ea0*/  LDC.64 R88, c[0x0][0x590] ;  /* 0x00016400ff587b82 */ /* 0x000ea40000000a00 */
[----:B--2---:R2:W5:Y:S01]  /*0eb0*/  LDG.E R88, desc[UR38][R88.64] ;  /* 0x0000002658587981 */ /* 0x004562000c1e1900 */
[----:B------:R-:W-:Y:S05]  /*0ec0*/  BRA `(.L_x_11) ;  /* 0x0000000000087947 */ /* 0x000fea0003800000 */
.L_x_12:
[----:B------:R-:W-:Y:S02]  /*0ed0*/  ULDC UR4, c[0x0][0x584] ;  /* 0x0001610000047ab9 */ /* 0x000fe40000000800 */
[----:B------:R-:W-:-:S07]  /*0ee0*/  IMAD.U32 R88, RZ, RZ, UR4 ;  /* 0x00000004ff587e24 */ /* 0x000fce000f8e00ff */
.L_x_11:
[----:B------:R-:W-:-:S13]  /*0ef0*/  LOP3.LUT P0, RZ, R0, 0xff, RZ, 0xc0, !PT ;  /* 0x000000ff00ff7812 */ /* 0x000fda000780c0ff */
[----:B------:R-:W-:Y:S05]  /*0f00*/  @!P0 EXIT ;  /* 0x000000000000894d */ /* 0x000fea0003800000 */
[----:B------:R-:W3:Y:S01]  /*0f10*/  LDC R90, c[0x0][0x658] ;  /* 0x00019600ff5a7b82 */ /* 0x000ee20000000800 */
[----:B------:R-:W-:Y:S01]  /*0f20*/  ULDC.64 UR6, c[0x0][0x288] ;  /* 0x0000a20000067ab9 */ /* 0x000fe20000000a00 */
[----:B------:R-:W-:Y:S01]  /*0f30*/  LOP3.LUT R14, R14, 0x1, RZ, 0xc0, !PT ;  /* 0x000000010e0e7812 */ /* 0x000fe200078ec0ff */
[----:B------:R-:W-:Y:S01]  /*0f40*/  UIADD3 UR4, UR7, 0x7f, URZ ;  /* 0x0000007f07047890 */ /* 0x000fe2000fffe03f */
[----:B------:R-:W-:Y:S01]  /*0f50*/  SHF.R.U32.HI R0, RZ, 0x2, R3 ;  /* 0x00000002ff007819 */ /* 0x000fe20000011603 */
[----:B01----:R-:W-:Y:S01]  /*0f60*/  IMAD.MOV.U32 R7, RZ, RZ, -0x1 ;  /* 0xffffffffff077424 */ /* 0x003fe200078e00ff */
[----:B------:R-:W-:Y:S01]  /*0f70*/  SHF.R.U32.HI R4, RZ, 0x1, R4 ;  /* 0x00000001ff047819 */ /* 0x000fe20000011604 */
[----:B------:R-:W-:Y:S01]  /*0f80*/  USHF.R.S32.HI UR5, URZ, 0x1f, UR4 ;  /* 0x0000001f3f057899 */ /* 0x000fe20008011404 */
[----:B------:R-:W0:Y:S01]  /*0f90*/  LDC.64 R92, c[0x0][0x5c8] ;  /* 0x00017200ff5c7b82 */ /* 0x000e220000000a00 */
[----:B------:R-:W-:Y:S01]  /*0fa0*/  IMAD.SHL.U32 R5, R14, 0x40, RZ ;  /* 0x000000400e057824 */ /* 0x000fe200078e00ff */
[----:B------:R-:W-:Y:S01]  /*0fb0*/  LOP3.LUT R0, R0, 0x7, RZ, 0xc0, !PT ;  /* 0x0000000700007812 */ /* 0x000fe200078ec0ff */
[----:B------:R-:W-:Y:S01]  /*0fc0*/  ULEA.HI UR5, UR5, UR4, URZ, 0x7 ;  /* 0x0000000405057291 */ /* 0x000fe2000f8f383f */
[----:B------:R-:W-:Y:S01]  /*0fd0*/  LOP3.LUT R23, R4, 0x30, RZ, 0xc0, !PT ;  /* 0x0000003004177812 */ /* 0x000fe200078ec0ff */
[----:B------:R-:W-:Y:S01]  /*0fe0*/  IMAD.MOV.U32 R9, RZ, RZ, 0x1 ;  /* 0x00000001ff097424 */ /* 0x000fe200078e00ff */
[--C-:B------:R-:W-:Y:S01]  /*0ff0*/  LOP3.LUT R22, R5, 0x40, R0.reuse, 0xe2, !PT ;  /* 0x0000004005167812 */ /* 0x100fe200078ee200 */
[----:B------:R-:W-:Y:S01]  /*1000*/  USHF.R.S32.HI UR43, URZ, 0x7, UR5 ;  /* 0x000000073f2b7899 */ /* 0x000fe20008011405 */
[----:B------:R-:W1:Y:S01]  /*1010*/  LDC R95, c[0x0][0x600] ;  /* 0x00018000ff5f7b82 */ /* 0x000e620000000800 */
[-C--:B------:R-:W-:Y:S01]  /*1020*/  IADD3 R5, RZ, -R23.reuse, -R0 ;  /* 0x80000017ff057210 */ /* 0x080fe20007ffe800 */
[----:B------:R-:W-:Y:S01]  /*1030*/  IMAD.U32 R6, RZ, RZ, UR6 ;  /* 0x00000006ff067e24 */ /* 0x000fe2000f8e00ff */
[C---:B--2---:R-:W-:Y:S01]  /*1040*/  LOP3.LUT R89, R3.reuse, 0x3, RZ, 0xc0, !PT ;  /* 0x0000000303597812 */ /* 0x044fe200078ec0ff */
[----:B------:R-:W-:Y:S01]  /*1050*/  UISETP.LT.AND UP0, UPT, UR43, 0x1, UPT ;  /* 0x000000012b00788c */ /* 0x000fe2000bf01270 */
[----:B------:R-:W-:Y:S01]  /*1060*/  LOP3.LUT R94, R3, 0x80, RZ, 0xc0, !PT ;  /* 0x00000080035e7812 */ /* 0x000fe200078ec0ff */
[----:B------:R-:W-:Y:S01]  /*1070*/  IMAD R5, R14, -0x40, R5 ;  /* 0xffffffc00e057824 */ /* 0x000fe200078e0205 */
[----:B------:R-:W-:Y:S01]  /*1080*/  ULDC UR4, c[0x0][0x284] ;  /* 0x0000a10000047ab9 */ /* 0x000fe20000000800 */
[-C--:B---3--:R-:W-:Y:S01]  /*1090*/  SHF.L.U32 R7, R7, R90.reuse, RZ ;  /* 0x0000005a07077219 */ /* 0x088fe200000006ff */
[----:B------:R-:W-:Y:S01]  /*10a0*/  USEL UR44, UR43, 0x1, UP0 ;  /* 0x000000012b2c7887 */ /* 0x000fe20008000000 */
[----:B------:R-:W-:Y:S01]  /*10b0*/  LOP3.LUT R22, R22, R23, RZ, 0xfc, !PT ;  /* 0x0000001716167212 */ /* 0x000fe200078efcff */
[----:B------:R-:W-:Y:S01]  /*10c0*/  IMAD R89, R89, -0x2, R6 ;  /* 0xfffffffe59597824 */ /* 0x000fe200078e0206 */
[----:B------:R-:W-:Y:S01]  /*10d0*/  SHF.L.U32 R90, R9, R90, RZ ;  /* 0x0000005a095a7219 */ /* 0x000fe200000006ff */
[----:B------:R-:W-:Y:S01]  /*10e0*/  VIADD R97, R5, UR4 ;  /* 0x0000000405617c36 */ /* 0x000fe20008000000 */
[----:B------:R-:W-:Y:S01]  /*10f0*/  LOP3.LUT R98, R18, 0x1, RZ, 0xfc, !PT ;  /* 0x0000000112627812 */ /* 0x000fe200078efcff */
[----:B------:R-:W-:Y:S01]  /*1100*/  IMAD.MOV.U32 R23, RZ, RZ, RZ ;  /* 0x000000ffff177224 */ /* 0x000fe200078e00ff */
[C---:B0-----:R-:W-:Y:S01]  /*1110*/  SHF.L.U64.HI R91, R92.reuse, 0x3, R93 ;  /* 0x000000035c5b7819 */ /* 0x041fe2000001025d */
[----:B------:R-:W-:Y:S01]  /*1120*/  IMAD.SHL.U32 R92, R92, 0x8, RZ ;  /* 0x000000085c5c7824 */ /* 0x000fe200078e00ff */
[----:B------:R-:W-:Y:S01]  /*1130*/  SHF.R.U32.HI R94, RZ, 0x7, R94 ;  /* 0x00000007ff5e7819 */ /* 0x000fe2000001165e */
[----:B------:R-:W-:Y:S01]  /*1140*/  IMAD.SHL.U32 R93, R3, 0x2, RZ ;  /* 0x00000002035d7824 */ /* 0x000fe200078e00ff */
[----:B------:R-:W-:Y:S01]  /*1150*/  LOP3.LUT R96, RZ, R7, RZ, 0x33, !PT ;  /* 0x00000007ff607212 */ /* 0x000fe200078e33ff */
[----:B------:R-:W-:Y:S01]  /*1160*/  UIADD3 UR44, UR43, -UR44, URZ ;  /* 0x8000002c2b2c7290 */ /* 0x000fe2000fffe03f */
[----:B------:R-:W-:Y:S01]  /*1170*/  UMOV UR40, URZ ;  /* 0x0000003f00287c82 */ /* 0x000fe20008000000 */
[----:B-1----:R-:W-:Y:S01]  /*1180*/  VIADD R95, R95, 0xffffffff ;  /* 0xffffffff5f5f7836 */ /* 0x002fe20000000000 */
[----:B------:R-:W-:-:S09]  /*1190*/  UMOV UR41, URZ ;  /* 0x0000003f00297c82 */ /* 0x000fd20008000000 */
.L_x_158:
[----:B0-----:R-:W0:Y:S01]  /*11a0*/  SHFL.IDX PT, R0, R94, RZ, 0x1f ;  /* 0x00001fff5e007589 */ /* 0x001e2200000e0000 */
[----:B-1----:R-:W1:Y:S01]  /*11b0*/  S2UR UR7, SR_CgaCtaId ;  /* 0x00000000000779c3 */ /* 0x002e620000008800 */
[----:B------:R-:W-:Y:S01]  /*11c0*/  UMOV UR6, 0x400 ;  /* 0x0000040000067882 */ /* 0x000fe20000000000 */
[----:B0-----:R-:W-:Y:S01]  /*11d0*/  R2UR UR4, R0 ;  /* 0x00000000000472ca */ /* 0x001fe200000e0000 */
[----:B-1----:R-:W-:-:S12]  /*11e0*/  ULEA UR46, UR7, UR6, 0x18 ;  /* 0x00000006072e7291 */ /* 0x002fd8000f8ec03f */
[----:B------:R-:W-:-:S04]  /*11f0*/  ULEA.HI UR5, UR4, UR4, URZ, 0x1 ;  /* 0x0000000404057291 */ /* 0x000fc8000f8f083f */
[----:B------:R-:W-:-:S04]  /*1200*/  ULOP3.LUT UR5, UR5, 0x7fffe, URZ, 0xc0, !UPT ;  /* 0x0007fffe05057892 */ /* 0x000fc8000f8ec03f */
[----:B------:R-:W-:-:S03]  /*1210*/  UIADD3 UR5, UR4, -UR5, URZ ;  /* 0x8000000504057290 */ /* 0x000fc6000fffe03f */
[----:B------:R-:W-:Y:S01]  /*1220*/  ULDC UR4, c[0x0][0x28c] ;  /* 0x0000a30000047ab9 */ /* 0x000fe20000000800 */
[----:B------:R-:W-:Y:S01]  /*1230*/  ULEA UR5, UR5, UR46, 0xd ;  /* 0x0000002e05057291 */ /* 0x000fe2000f8e683f */
[----:B------:R-:W-:-:S03]  /*1240*/  ISETP.LT.AND P0, PT, RZ, UR4, PT ;  /* 0x00000004ff007c0c */ /* 0x000fc6000bf01270 */
[----:B------:R-:W-:-:S04]  /*1250*/  UIADD3 UR5, UR5, 0x100, URZ ;  /* 0x0000010005057890 */ /* 0x000fc8000fffe03f */
[----:B------:R-:W-:-:S04]  /*1260*/  USHF.R.U32.HI UR5, URZ, 0x4, UR5 ;  /* 0x000000043f057899 */ /* 0x000fc80008011605 */
[----:B------:R-:W-:-:S04]  /*1270*/  ULOP3.LUT UR5, UR5, 0x3fff, URZ, 0xc0, !UPT ;  /* 0x00003fff05057892 */ /* 0x000fc8000f8ec03f */
[----:B------:R-:W-:Y:S01]  /*1280*/  ULOP3.LUT UR45, UR5, 0x10000, URZ, 0xfc, !UPT ;  /* 0x00010000052d7892 */ /* 0x000fe2000f8efc3f */
[----:B--2345:R-:W-:Y:S11]  /*1290*/  @P0 BRA `(.L_x_13) ;  /* 0x0000000000400947 */ /* 0x03cff60003800000 */
[----:B------:R-:W-:Y:S01]  /*12a0*/  MOV R0, 0x0 ;  /* 0x0000000000007802 */ /* 0x000fe20000000f00 */
[----:B------:R-:W-:Y:S01]  /*12b0*/  ULDC.64 UR4, c[0x4][0x68] ;  /* 0x01001a0000047ab9 */ /* 0x000fe20000000a00 */
[----:B------:R-:W-:Y:S01]  /*12c0*/  ULDC.64 UR6, c[0x4][0x8] ;  /* 0x0100020000067ab9 */ /* 0x000fe20000000a00 */
[----:B------:R-:W-:Y:S01]  /*12d0*/  IMAD.U32 R4, RZ, RZ, UR4 ;  /* 0x00000004ff047e24 */ /* 0x000fe2000f8e00ff */
[----:B------:R0:W1:Y:S01]  /*12e0*/  LDC.64 R14, c[0x4][R0] ;  /* 0x01000000000e7b82 */ /* 0x0000620000000a00 */
[----:B------:R-:W-:Y:S01]  /*12f0*/  IMAD.U32 R5, RZ, RZ, UR5 ;  /* 0x00000005ff057e24 */ /* 0x000fe2000f8e00ff */
[----:B------:R-:W-:Y:S01]  /*1300*/  ULDC.64 UR4, c[0x4][0x70] ;  /* 0x01001c0000047ab9 */ /* 0x000fe20000000a00 */
[----:B------:R-:W-:Y:S02]  /*1310*/  IMAD.U32 R10, RZ, RZ, UR6 ;  /* 0x00000006ff0a7e24 */ /* 0x000fe4000f8e00ff */
[----:B------:R-:W-:Y:S02]  /*1320*/  IMAD.U32 R6, RZ, RZ, UR4 ;  /* 0x00000004ff067e24 */ /* 0x000fe4000f8e00ff */
[----:B------:R-:W-:-:S02]  /*1330*/  IMAD.U32 R7, RZ, RZ, UR5 ;  /* 0x00000005ff077e24 */ /* 0x000fc4000f8e00ff */
[----:B------:R-:W-:Y:S02]  /*1340*/  IMAD.U32 R11, RZ, RZ, UR7 ;  /* 0x00000007ff0b7e24 */ /* 0x000fe4000f8e00ff */
[----:B------:R-:W-:Y:S02]  /*1350*/  IMAD.MOV.U32 R8, RZ, RZ, 0x1e1 ;  /* 0x000001e1ff087424 */ /* 0x000fe400078e00ff */
[----:B------:R-:W-:Y:S02]  /*1360*/  IMAD.MOV.U32 R12, RZ, RZ, 0x1 ;  /* 0x00000001ff0c7424 */ /* 0x000fe400078e00ff */
[----:B0-----:R-:W-:-:S07]  /*1370*/  IMAD.MOV.U32 R13, RZ, RZ, RZ ;  /* 0x000000ffff0d7224 */ /* 0x001fce00078e00ff */
[----:B------:R-:W-:-:S07]  /*1380*/  LEPC R20, `(.L_x_13) ;  /* 0x000000001014794e */ /* 0x000fce0000000000 */
[----:B-1---5:R-:W-:Y:S05]  /*1390*/  CALL.ABS.NOINC R14 ;  /* 0x000000000e007343 */ /* 0x022fea0003c00000 */
.L_x_13:
[----:B------:R-:W-:-:S13]  /*13a0*/  ISETP.NE.AND P0, PT, R98, 0x3, PT ;  /* 0x000000036200780c */ /* 0x000fda0003f05270 */
[----:B------:R-:W-:Y:S05]  /*13b0*/  @!P0 BRA `(.L_x_14) ;  /* 0x0000000000048947 */ /* 0x000fea0003800000 */
[----:B------:R-:W-:Y:S01]  /*13c0*/  BPT.TRAP 0x1 ;  /* 0x000000040000795c */ /* 0x000fe20000300000 */
.L_x_14:
[----:B------:R-:W-:Y:S02]  /*13d0*/  IMAD.U32 R3, RZ, RZ, UR41 ;  /* 0x00000029ff037e24 */ /* 0x000fe4000f8e00ff */
[----:B------:R-:W-:-:S03]  /*13e0*/  IMAD.U32 R0, RZ, RZ, UR40 ;  /* 0x00000028ff007e24 */ /* 0x000fc6000f8e00ff */
[----:B------:R-:W-:Y:S02]  /*13f0*/  LEA R3, R3, UR46, 0x3 ;  /* 0x0000002e03037c11 */ /* 0x000fe4000f8e18ff */
[----:B------:R-:W-:-:S04]  /*1400*/  SHF.L.U32 R0, R0, 0x1f, RZ ;  /* 0x0000001f00007819 */ /* 0x000fc800000006ff */
[----:B------:R0:W1:Y:S01]  /*1410*/  SYNCS.PHASECHK.TRANS64.TRYWAIT P1, [R3+URZ], R0 ;  /* 0x00000000030075a7 */ /* 0x000062000802017f */
[----:B------:R-:W-:Y:S05]  /*1420*/  @!P0 BRA `(.L_x_15) ;  /* 0x0000000000048947 */ /* 0x000fea0003800000 */
[----:B------:R-:W-:Y:S01]  /*1430*/  BPT.TRAP 0x1 ;  /* 0x000000040000795c */ /* 0x000fe20000300000 */
.L_x_15:
[----:B------:R-:W-:-:S05]  /*1440*/  IMAD.U32 R4, RZ, RZ, UR44 ;  /* 0x0000002cff047e24 */ /* 0x000fca000f8e00ff */
[----:B------:R-:W-:Y:S01]  /*1450*/  ISETP.GE.AND P2, PT, R4, 0x1, PT ;  /* 0x000000010400780c */ /* 0x000fe20003f46270 */
[----:B-1----:R-:W-:-:S12]  /*1460*/  @P1 BRA `(.L_x_16) ;  /* 0x0000000000081947 */ /* 0x002fd80003800000 */
[----:B------:R-:W1:Y:S02]  /*1470*/  SYNCS.PHASECHK.TRANS64.TRYWAIT P1, [R3+URZ], R0 ;  /* 0x00000000030075a7 */ /* 0x000e64000802017f */
[----:B-1----:R-:W-:Y:S05]  /*1480*/  @!P1 BRA `(.L_x_17) ;  /* 0x0000006800709947 */ /* 0x002fea0003800000 */
.L_x_16:
[----:B------:R-:W-:Y:S05]  /*1490*/  WARPSYNC.ALL ;  /* 0x0000000000007948 */ /* 0x000fea0003800000 */
[----:B------:R-:W-:Y:S01]  /*14a0*/  UIADD3 UR4, UR46, 0x18100, URZ ;  /* 0x000181002e047890 */ /* 0x000fe2000fffe03f */
[----:B------:R-:W-:Y:S01]  /*14b0*/  WARPGROUP.ARRIVE ;  /* 0x00000000000079c5 */ /* 0x000fe20000000000 */
[----:B------:R-:W-:Y:S02]  /*14c0*/  ULEA UR5, UR41, UR45, 0xb ;  /* 0x0000002d29057291 */ /* 0x000fe4000f8e583f */
[----:B------:R-:W-:Y:S01]  /*14d0*/  USHF.R.U32.HI UR4, URZ, 0x4, UR4 ;  /* 0x000000043f047899 */ /* 0x000fe20008011604 */
[----:B------:R-:W-:Y:S01]  /*14e0*/  UMOV UR9, 0x40000040 ;  /* 0x4000004000097882 */ /* 0x000fe20000000000 */
[----:B------:R-:W-:-:S02]  /*14f0*/  UMOV UR11, 0x40000040 ;  /* 0x40000040000b7882 */ /* 0x000fc40000000000 */
[----:B------:R-:W-:Y:S01]  /*1500*/  ULOP3.LUT UR4, UR4, 0x3fff, URZ, 0xc0, !UPT ;  /* 0x00003fff04047892 */ /* 0x000fe2000f8ec03f */
[----:B------:R-:W-:-:S03]  /*1510*/  UMOV UR8, UR5 ;  /* 0x0000000500087c82 */ /* 0x000fc60008000000 */
[----:B------:R-:W-:-:S04]  /*1520*/  ULOP3.LUT UR4, UR4, 0x4000000, URZ, 0xfc, !UPT ;  /* 0x0400000004047892 */ /* 0x000fc8000f8efc3f */
[----:B------:R-:W-:-:S07]  /*1530*/  ULEA UR6, UR41, UR4, 0xb ;  /* 0x0000000429067291 */ /* 0x000fce000f8e583f */
[----:B------:R-:W-:Y:S02]  /*1540*/  UMOV UR10, UR6 ;  /* 0x00000006000a7c82 */ /* 0x000fe40008000000 */
[----:B------:R-:W-:Y:S01]  /*1550*/  HGMMA.64x128x16.F32 R24, gdesc[UR8].tnspB, RZ, !UPT, gsb0 ;  /* 0x41e00000081879f0 */ /* 0x000fe2000c0008ff */
[----:B------:R-:W-:Y:S02]  /*1560*/  UIADD3 UR8, UR5, 0x2, URZ ;  /* 0x0000000205087890 */ /* 0x000fe4000fffe03f */
[----:B------:R-:W-:Y:S01]  /*1570*/  UIADD3 UR10, UR6, 0x80, URZ ;  /* 0x00000080060a7890 */ /* 0x000fe2000fffe03f */
[----:B------:R-:W-:Y:S01]  /*1580*/  UMOV UR9, 0x40000040 ;  /* 0x4000004000097882 */ /* 0x000fe20000000000 */
[----:B------:R-:W-:Y:S01]  /*1590*/  UMOV UR11, 0x40000040 ;  /* 0x40000040000b7882 */ /* 0x000fe20000000000 */
[----:B------:R-:W-:Y:S02]  /*15a0*/  WARPGROUP.DEPBAR.LE gsb0, 0x0 ;  /* 0x00008000000079c5 */ /* 0x000fe40000010000 */
[----:B------:R-:W-:-:S06]  /*15b0*/  WARPGROUP.ARRIVE ;  /* 0x00000000000079c5 */ /* 0x000fcc0000000000 */
[----:B------:R-:W-:Y:S01]  /*15c0*/  HGMMA.64x128x16.F32 R24, gdesc[UR8].tnspB, R24, gsb0 ;  /* 0x41e00000081879f0 */ /* 0x000fe20008000818 */
        /* <DEDUP_REMOVED lines=41> */
[----:B------:R-:W-:Y:S03]  /*1860*/  HGMMA.64x128x16.F32 R24, gdesc[UR8].tnspB, R24, gsb0 ;  /* 0x41e00000081879f0 */ /* 0x000fe60008000818 */
[----:B------:R-:W-:Y:S02]  /*1870*/  WARPGROUP.DEPBAR.LE gsb0, 0x0 ;  /* 0x00008000000079c5 */ /* 0x000fe40000010000 */
[----:B------:R-:W-:Y:S05]  /*1880*/  @!P2 BRA `(.L_x_18) ;  /* 0x00000004008ca947 */ /* 0x000fea0003800000 */
[----:B------:R-:W-:Y:S01]  /*1890*/  UIADD3 UR5, UR41, 0x1, URZ ;  /* 0x0000000129057890 */ /* 0x000fe2000fffe03f */
[----:B01----:R-:W-:-:S03]  /*18a0*/  IMAD.U32 R0, RZ, RZ, UR44 ;  /* 0x0000002cff007e24 */ /* 0x003fc6000f8e00ff */
[----:B------:R-:W-:-:S04]  /*18b0*/  UISETP.NE.AND UP0, UPT, UR5, 0x3, UPT ;  /* 0x000000030500788c */ /* 0x000fc8000bf05270 */
[----:B------:R-:W-:Y:S02]  /*18c0*/  USEL UR6, URZ, 0x1, UP0 ;  /* 0x000000013f067887 */ /* 0x000fe40008000000 */
[----:B------:R-:W-:Y:S02]  /*18d0*/  USEL UR5, UR5, URZ, UP0 ;  /* 0x0000003f05057287 */ /* 0x000fe40008000000 */
[----:B------:R-:W-:-:S06]  /*18e0*/  ULOP3.LUT UR6, UR40, UR6, URZ, 0x3c, !UPT ;  /* 0x0000000628067292 */ /* 0x000fcc000f8e3c3f */
[----:B------:R-:W-:Y:S01]  /*18f0*/  IMAD.U32 R5, RZ, RZ, UR6 ;  /* 0x00000006ff057e24 */ /* 0x000fe2000f8e00ff */
[----:B------:R-:W-:-:S06]  /*1900*/  UMOV UR6, UR41 ;  /* 0x0000002900067c82 */ /* 0x000fcc0008000000 */
.L_x_25:
[----:B01----:R-:W-:Y:S05]  /*1910*/  @!P0 BRA `(.L_x_19) ;  /* 0x0000000000048947 */ /* 0x003fea0003800000 */
[----:B------:R-:W-:Y:S01]  /*1920*/  BPT.TRAP 0x1 ;  /* 0x000000040000795c */ /* 0x000fe20000300000 */
.L_x_19:
[----:B------:R-:W0:Y:S01]  /*1930*/  S2UR UR8, SR_CgaCtaId ;  /* 0x00000000000879c3 */ /* 0x000e220000008800 */
[----:B------:R-:W-:Y:S01]  /*1940*/  UMOV UR7, 0x400 ;  /* 0x0000040000077882 */ /* 0x000fe20000000000 */
[----:B------:R-:W-:Y:S01]  /*1950*/  SHF.L.U32 R3, R5, 0x1f, RZ ;  /* 0x0000001f05037819 */ /* 0x000fe200000006ff */
[----:B0-----:R-:W-:-:S04]  /*1960*/  ULEA UR7, UR8, UR7, 0x18 ;  /* 0x0000000708077291 */ /* 0x001fc8000f8ec03f */
[----:B------:R-:W-:-:S09]  /*1970*/  ULEA UR8, UR5, UR7, 0x3 ;  /* 0x0000000705087291 */ /* 0x000fd2000f8e183f */
[----:B------:R0:W1:Y:S01]  /*1980*/  SYNCS.PHASECHK.TRANS64.TRYWAIT P1, [UR8], R3 ;  /* 0x00000003ff0075a7 */ /* 0x0000620008020148 */
[----:B------:R-:W-:Y:S05]  /*1990*/  @!P0 BRA `(.L_x_20) ;  /* 0x0000000000048947 */ /* 0x000fea0003800000 */
[----:B------:R-:W-:Y:S01]  /*19a0*/  BPT.TRAP 0x1 ;  /* 0x000000040000795c */ /* 0x000fe20000300000 */
.L_x_20:
[----:B-1----:R-:W-:Y:S05]  /*19b0*/  @P1 BRA `(.L_x_21) ;  /* 0x0000000000081947 */ /* 0x002fea0003800000 */
[----:B------:R-:W1:Y:S02]  /*19c0*/  SYNCS.PHASECHK.TRANS64.TRYWAIT P1, [UR8], R3 ;  /* 0x00000003ff0075a7 */ /* 0x000e640008020148 */
[----:B-1----:R-:W-:Y:S05]  /*19d0*/  @!P1 BRA `(.L_x_22) ;  /* 0x0000006400309947 */ /* 0x002fea0003800000 */
.L_x_21:
[----:B------:R-:W-:Y:S01]  /*19e0*/  ULEA UR12, UR5, UR45, 0xb ;  /* 0x0000002d050c7291 */ /* 0x000fe2000f8e583f */
[----:B------:R-:W-:Y:S01]  /*19f0*/  WARPGROUP.ARRIVE ;  /* 0x00000000000079c5 */ /* 0x000fe20000000000 */
[----:B------:R-:W-:Y:S01]  /*1a00*/  ULEA UR13, UR5, UR4, 0xb ;  /* 0x00000004050d7291 */ /* 0x000fe2000f8e583f */
[----:B------:R-:W-:Y:S01]  /*1a10*/  UMOV UR9, 0x40000040 ;  /* 0x4000004000097882 */ /* 0x000fe20000000000 */
[----:B------:R-:W-:-:S03]  /*1a20*/  UMOV UR11, 0x40000040 ;  /* 0x40000040000b7882 */ /* 0x000fc60000000000 */
[----:B------:R-:W-:Y:S02]  /*1a30*/  UMOV UR8, UR12 ;  /* 0x0000000c00087c82 */ /* 0x000fe40008000000 */
[----:B------:R-:W-:Y:S02]  /*1a40*/  UMOV UR10, UR13 ;  /* 0x0000000d000a7c82 */ /* 0x000fe40008000000 */
[----:B------:R-:W-:Y:S01]  /*1a50*/  HGMMA.64x128x16.F32 R24, gdesc[UR8].tnspB, R24, gsb0 ;  /* 0x41e00000081879f0 */ /* 0x000fe20008000818 */
[----:B------:R-:W-:Y:S02]  /*1a60*/  UIADD3 UR8, UR12, 0x2, URZ ;  /* 0x000000020c087890 */ /* 0x000fe4000fffe03f */
[----:B------:R-:W-:Y:S01]  /*1a70*/  UIADD3 UR10, UR13, 0x80, URZ ;  /* 0x000000800d0a7890 */ /* 0x000fe2000fffe03f */
[----:B------:R-:W-:Y:S01]  /*1a80*/  UMOV UR9, 0x40000040 ;  /* 0x4000004000097882 */ /* 0x000fe20000000000 */
[----:B------:R-:W-:Y:S01]  /*1a90*/  UMOV UR11, 0x40000040 ;  /* 0x40000040000b7882 */ /* 0x000fe20000000000 */
[----:B------:R-:W-:-:S02]  /*1aa0*/  WARPGROUP.DEPBAR.LE gsb0, 0x0 ;  /* 0x00008000000079c5 */ /* 0x000fc40000010000 */
        /* <DEDUP_REMOVED lines=46> */
[----:B------:R-:W-:Y:S01]  /*1d90*/  BPT.TRAP 0x1 ;  /* 0x000000040000795c */ /* 0x000fe20000300000 */
.L_x_23:
[----:B------:R-:W-:Y:S01]  /*1da0*/  ULEA UR7, UR6, UR7, 0x3 ;  /* 0x0000000706077291 */ /* 0x000fe2000f8e183f */
[----:B------:R-:W-:-:S03]  /*1db0*/  ISETP.GT.U32.AND P1, PT, R18, 0x1, PT ;  /* 0x000000011200780c */ /* 0x000fc60003f24070 */
[----:B------:R-:W-:-:S04]  /*1dc0*/  UIADD3 UR7, UR7, 0x18, URZ ;  /* 0x0000001807077890 */ /* 0x000fc8000fffe03f */
[----:B------:R-:W-:-:S09]  /*1dd0*/  UPRMT UR7, URZ, 0x654, UR7 ;  /* 0x000006543f077896 */ /* 0x000fd20008000007 */
[----:B------:R-:W-:Y:S01]  /*1de0*/  SYNCS.ARRIVE.TRANS64.RED.A1T0 RZ, [UR7], RZ ;  /* 0x000000ffffff79a7 */ /* 0x000fe20008100407 */
[----:B------:R-:W-:Y:S05]  /*1df0*/  @P1 BRA `(.L_x_24) ;  /* 0x0000000000041947 */ /* 0x000fea0003800000 */
[----:B------:R-:W-:Y:S01]  /*1e00*/  BPT.TRAP 0x1 ;  /* 0x000000040000795c */ /* 0x000fe20000300000 */
.L_x_24:
[----:B------:R-:W-:Y:S01]  /*1e10*/  UIADD3 UR5, UR5, 0x1, URZ ;  /* 0x0000000105057890 */ /* 0x000fe2000fffe03f */
[C---:B------:R-:W-:Y:S01]  /*1e20*/  ISETP.GT.AND P1, PT, R0.reuse, 0x1, PT ;  /* 0x000000010000780c */ /* 0x040fe20003f24270 */
[----:B------:R-:W-:Y:S01]  /*1e30*/  UIADD3 UR6, UR6, 0x1, URZ ;  /* 0x0000000106067890 */ /* 0x000fe2000fffe03f */
[----:B------:R-:W-:Y:S01]  /*1e40*/  VIADD R0, R0, 0xffffffff ;  /* 0xffffffff00007836 */ /* 0x000fe20000000000 */
[----:B------:R-:W-:Y:S02]  /*1e50*/  UISETP.NE.AND UP0, UPT, UR5, 0x3, UPT ;  /* 0x000000030500788c */ /* 0x000fe4000bf05270 */
[----:B------:R-:W-:Y:S02]  /*1e60*/  UISETP.NE.AND UP1, UPT, UR6, 0x3, UPT ;  /* 0x000000030600788c */ /* 0x000fe4000bf25270 */
[----:B------:R-:W-:Y:S02]  /*1e70*/  USEL UR7, URZ, 0x1, UP0 ;  /* 0x000000013f077887 */ /* 0x000fe40008000000 */
[----:B------:R-:W-:-:S02]  /*1e80*/  USEL UR5, UR5, URZ, UP0 ;  /* 0x0000003f05057287 */ /* 0x000fc40008000000 */
[----:B------:R-:W-:Y:S02]  /*1e90*/  USEL UR6, UR6, URZ, UP1 ;  /* 0x0000003f06067287 */ /* 0x000fe40008800000 */
[----:B------:R-:W-:Y:S01]  /*1ea0*/  LOP3.LUT R5, R5, UR7, RZ, 0x3c, !PT ;  /* 0x0000000705057c12 */ /* 0x000fe2000f8e3cff */
[----:B------:R-:W-:Y:S09]  /*1eb0*/  @P1 BRA `(.L_x_25) ;  /* 0xfffffff800941947 */ /* 0x000ff2000383ffff */
.L_x_18:
[----:B01----:R-:W0:Y:S02]  /*1ec0*/  LDC R0, c[0x0][0x28c] ;  /* 0x0000a300ff007b82 */ /* 0x003e240000000800 */
[----:B0-----:R-:W-:-:S13]  /*1ed0*/  ISETP.GE.AND P1, PT, R0, 0x1, PT ;  /* 0x000000010000780c */ /* 0x001fda0003f26270 */
[----:B------:R-:W-:Y:S05]  /*1ee0*/  @!P1 BRA `(.L_x_26) ;  /* 0x0000000000409947 */ /* 0x000fea0003800000 */
[----:B------:R-:W-:Y:S05]  /*1ef0*/  @!P0 BRA `(.L_x_27) ;  /* 0x0000000000048947 */ /* 0x000fea0003800000 */
[----:B------:R-:W-:Y:S01]  /*1f00*/  BPT.TRAP 0x1 ;  /* 0x000000040000795c */ /* 0x000fe20000300000 */
.L_x_27:
[----:B------:R-:W0:Y:S01]  /*1f10*/  S2UR UR7, SR_CgaCtaId ;  /* 0x00000000000779c3 */ /* 0x000e220000008800 */
[----:B------:R-:W-:Y:S01]  /*1f20*/  UIADD3 UR6, UR44, UR41, URZ ;  /* 0x000000292c067290 */ /* 0x000fe2000fffe03f */
[----:B------:R-:W-:-:S03]  /*1f30*/  ISETP.GT.U32.AND P0, PT, R18, 0x1, PT ;  /* 0x000000011200780c */ /* 0x000fc60003f04070 */
[----:B------:R-:W-:-:S04]  /*1f40*/  UIMAD.WIDE.U32 UR4, UR6, -0x55555555, URZ ;  /* 0xaaaaaaab060478a5 */ /* 0x000fc8000f8e003f */
[----:B------:R-:W-:-:S03]  /*1f50*/  USHF.R.U32.HI UR4, URZ, 0x1, UR5 ;  /* 0x000000013f047899 */ /* 0x000fc60008011605 */
[----:B------:R-:W-:Y:S01]  /*1f60*/  UMOV UR5, 0x400 ;  /* 0x0000040000057882 */ /* 0x000fe20000000000 */
[----:B------:R-:W-:Y:S02]  /*1f70*/  UIMAD UR6, UR4, -0x3, UR6 ;  /* 0xfffffffd040678a4 */ /* 0x000fe4000f8e0206 */
[----:B0-----:R-:W-:-:S04]  /*1f80*/  ULEA UR5, UR7, UR5, 0x18 ;  /* 0x0000000507057291 */ /* 0x001fc8000f8ec03f */
[----:B------:R-:W-:-:S04]  /*1f90*/  ULEA UR6, UR6, UR5, 0x3 ;  /* 0x0000000506067291 */ /* 0x000fc8000f8e183f */
[----:B------:R-:W-:-:S04]  /*1fa0*/  UIADD3 UR6, UR6, 0x18, URZ ;  /* 0x0000001806067890 */ /* 0x000fc8000fffe03f */
[----:B------:R-:W-:-:S09]  /*1fb0*/  UPRMT UR6, URZ, 0x654, UR6 ;  /* 0x000006543f067896 */ /* 0x000fd20008000006 */
[----:B------:R-:W-:Y:S01]  /*1fc0*/  SYNCS.ARRIVE.TRANS64.RED.A1T0 RZ, [UR6], RZ ;  /* 0x000000ffffff79a7 */ /* 0x000fe20008100406 */
[----:B------:R-:W-:Y:S05]  /*1fd0*/  @P0 BRA `(.L_x_26) ;  /* 0x0000000000040947 */ /* 0x000fea0003800000 */
[----:B------:R-:W-:Y:S01]  /*1fe0*/  BPT.TRAP 0x1 ;  /* 0x000000040000795c */ /* 0x000fe20000300000 */
.L_x_26:
[----:B------:R-:W-:Y:S01]  /*1ff0*/  IMAD.SHL.U32 R6, R100, 0x80, RZ ;  /* 0x0000008064067824 */ /* 0x000fe200078e00ff */
[----:B------:R-:W-:Y:S01]  /*2000*/  UIADD3 UR41, UR43, UR41, URZ ;  /* 0x000000292b297290 */ /* 0x000fe2000fffe03f */
[----:B------:R-:W-:Y:S01]  /*2010*/  SHF.R.S32.HI R11, RZ, 0x1f, R99 ;  /* 0x0000001fff0b7819 */ /* 0x000fe20000011463 */
[----:B------:R-:W-:Y:S01]  /*2020*/  UISETP.GE.U32.AND UP1, UPT, UR43, 0x3, UPT ;  /* 0x000000032b00788c */ /* 0x000fe2000bf26070 */
[----:B------:R-:W-:Y:S01]  /*2030*/  IMAD.SHL.U32 R10, R101, 0x80, RZ ;  /* 0x00000080650a7824 */ /* 0x000fe200078e00ff */
[----:B------:R-:W-:Y:S01]  /*2040*/  ULDC UR7, c[0x0][0x288] ;  /* 0x0000a20000077ab9 */ /* 0x000fe20000000800 */
[C---:B------:R-:W-:Y:S01]  /*2050*/  LOP3.LUT R8, R6.reuse, 0x6, R93, 0xf8, !PT ;  /* 0x0000000606087812 */ /* 0x040fe200078ef85d */
[----:B------:R-:W-:Y:S01]  /*2060*/  UISETP.GT.U32.AND UP0, UPT, UR41, 0x2, UPT ;  /* 0x000000022900788c */ /* 0x000fe2000bf04070 */
[----:B------:R-:W-:Y:S01]  /*2070*/  ISETP.GE.AND P0, PT, R6, UR7, PT ;  /* 0x0000000706007c0c */ /* 0x000fe2000bf06270 */
[----:B------:R-:W-:Y:S01]  /*2080*/  ULDC.64 UR4, c[0x0][0x5d0] ;  /* 0x0001740000047ab9 */ /* 0x000fe20000000a00 */
[--C-:B------:R-:W-:Y:S01]  /*2090*/  SHF.R.S32.HI R9, RZ, 0x1f, R8.reuse ;  /* 0x0000001fff097819 */ /* 0x100fe20000011408 */
[----:B------:R-:W-:Y:S01]  /*20a0*/  ULDC UR10, c[0x0][0x284] ;  /* 0x0000a100000a7ab9 */ /* 0x000fe20000000800 */
[----:B------:R-:W-:Y:S01]  /*20b0*/  IMAD R0, R11, UR4, RZ ;  /* 0x000000040b007c24 */ /* 0x000fe2000f8e02ff */
[----:B------:R-:W-:Y:S01]  /*20c0*/  UISETP.LT.U32.AND UP0, UPT, UR43, 0x3, UP0 ;  /* 0x000000032b00788c */ /* 0x000fe20008701070 */
[----:B------:R-:W-:Y:S01]  /*20d0*/  ISETP.GE.OR P0, PT, R10, UR10, P0 ;  /* 0x0000000a0a007c0c */ /* 0x000fe20008706670 */
[----:B------:R-:W-:Y:S01]  /*20e0*/  IMAD.WIDE.U32 R4, R99, UR4, R8 ;  /* 0x0000000463047c25 */ /* 0x000fe2000f8e0008 */
[----:B------:R-:W-:Y:S01]  /*20f0*/  ULDC.64 UR8, c[0x0][0x5c8] ;  /* 0x0001720000087ab9 */ /* 0x000fe20000000a00 */
[----:B------:R-:W-:-:S02]  /*2100*/  USEL UR6, URZ, 0x1, !UP0 ;  /* 0x000000013f067887 */ /* 0x000fc4000c000000 */
[----:B------:R-:W-:Y:S01]  /*2110*/  IMAD R3, R99, UR5, R0 ;  /* 0x0000000563037c24 */ /* 0x000fe2000f8e0200 */
[----:B------:R-:W-:Y:S01]  /*2120*/  @UP1 UIMAD.WIDE.U32 UR4, UR41, -0x55555555, URZ ;  /* 0xaaaaaaab290418a5 */ /* 0x000fe2000f8e003f */
[----:B------:R-:W-:Y:S01]  /*2130*/  IMAD.WIDE R100, R101, 0x80, R22 ;  /* 0x0000008065647825 */ /* 0x000fe200078e0216 */
[----:B------:R-:W-:Y:S02]  /*2140*/  ULOP3.LUT UR40, UR40, UR6, URZ, 0x3c, !UPT ;  /* 0x0000000628287292 */ /* 0x000fe4000f8e3c3f */
[----:B------:R-:W-:Y:S01]  /*2150*/  @UP1 USHF.R.U32.HI UR4, URZ, 0x1, UR5 ;  /* 0x000000013f041899 */ /* 0x000fe20008011605 */
[----:B------:R-:W-:Y:S02]  /*2160*/  IMAD.IADD R5, R5, 0x1, R3 ;  /* 0x0000000105057824 */ /* 0x000fe400078e0203 */
[----:B------:R-:W-:Y:S01]  /*2170*/  IMAD R3, R101, UR8, RZ ;  /* 0x0000000865037c24 */ /* 0x000fe2000f8e02ff */
[----:B------:R-:W-:Y:S01]  /*2180*/  @UP1 ULOP3.LUT UR40, UR40, 0x1, UR4, 0x78, !UPT ;  /* 0x0000000128281892 */ /* 0x000fe2000f8e7804 */
[----:B------:R-:W-:-:S04]  /*2190*/  IMAD.WIDE.U32 R102, R100, UR8, R4 ;  /* 0x0000000864667c25 */ /* 0x000fc8000f8e0004 */
[----:B------:R-:W-:Y:S02]  /*21a0*/  IMAD R7, R100, UR9, R3 ;  /* 0x0000000964077c24 */ /* 0x000fe4000f8e0203 */
[----:B------:R-:W-:Y:S01]  /*21b0*/  IMAD.MOV.U32 R0, RZ, RZ, -0x1 ;  /* 0xffffffffff007424 */ /* 0x000fe200078e00ff */
[----:B------:R-:W-:Y:S06]  /*21c0*/  @P0 BRA `(.L_x_28) ;  /* 0x00000040001c0947 */ /* 0x000fec0003800000 */
[----:B-----5:R-:W-:Y:S01]  /*21d0*/  FSETP.NEU.AND P0, PT, R88, RZ, PT ;  /* 0x000000ff5800720b */ /* 0x020fe20003f0d000 */
[----:B------:R-:W-:Y:S01]  /*21e0*/  IMAD.IADD R4, R89, 0x1, -R6 ;  /* 0x0000000159047824 */ /* 0x000fe200078e0a06 */
[----:B------:R-:W-:Y:S01]  /*21f0*/  BSSY B0, `(.L_x_28) ;  /* 0x0000404000007945 */ /* 0x000fe20003800000 */
[----:B------:R-:W-:Y:S02]  /*2200*/  IMAD.IADD R3, R97, 0x1, -R10 ;  /* 0x0000000161037824 */ /* 0x000fe400078e0a0a */
[----:B------:R-:W-:Y:S01]  /*2210*/  IMAD.IADD R113, R103, 0x1, R7 ;  /* 0x0000000167717824 */ /* 0x000fe200078e0207 */
[----:B------:R-:W-:-:S04]  /*2220*/  ISETP.GT.AND P2, PT, R4, RZ, PT ;  /* 0x000000ff0400720c */ /* 0x000fc80003f44270 */
[----:B------:R-:W-:-:S03]  /*2230*/  ISETP.GT.AND P1, PT, R3, RZ, P2 ;  /* 0x000000ff0300720c */ /* 0x000fc60001724270 */
[----:B------:R-:W-:Y:S10]  /*2240*/  @!P0 BRA `(.L_x_29) ;  /* 0x0000002c00288947 */ /* 0x000ff40003800000 */
[----:B------:R-:W0:Y:S01]  /*2250*/  LDC.64 R106, c[0x0][0x5b8] ;  /* 0x00016e00ff6a7b82 */ /* 0x000e220000000a00 */
[----:B------:R-:W-:-:S07]  /*2260*/  ULDC.64 UR4, c[0x0][0x5c0] ;  /* 0x0001700000047ab9 */ /* 0x000fce0000000a00 */
[----:B------:R-:W1:Y:S08]  /*2270*/  LDC.64 R108, c[0x0][0x5b0] ;  /* 0x00016c00ff6c7b82 */ /* 0x000e700000000a00 */
[----:B------:R-:W2:Y:S01]  /*2280*/  LDC.64 R110, c[0x0][0x5a8] ;  /* 0x00016a00ff6e7b82 */ /* 0x000ea20000000a00 */
[-C--:B0-----:R-:W-:Y:S02]  /*2290*/  IMAD R6, R11, R106.reuse, RZ ;  /* 0x0000006a0b067224 */ /* 0x081fe400078e02ff */
[----:B------:R-:W-:-:S04]  /*22a0*/  IMAD.WIDE.U32 R104, R99, R106, R8 ;  /* 0x0000006a63687225 */ /* 0x000fc800078e0008 */
[----:B------:R-:W-:Y:S02]  /*22b0*/  IMAD R103, R99, R107, R6 ;  /* 0x0000006b63677224 */ /* 0x000fe400078e0206 */
[-C--:B-1----:R-:W-:Y:S02]  /*22c0*/  IMAD R5, R101, R108.reuse, RZ ;  /* 0x0000006c65057224 */ /* 0x082fe400078e02ff */
[----:B------:R-:W-:Y:S02]  /*22d0*/  IMAD.IADD R13, R105, 0x1, R103 ;  /* 0x00000001690d7824 */ /* 0x000fe400078e0267 */
[----:B------:R-:W-:Y:S02]  /*22e0*/  IMAD.MOV.U32 R12, RZ, RZ, R104 ;  /* 0x000000ffff0c7224 */ /* 0x000fe400078e0068 */
[C---:B------:R-:W-:Y:S02]  /*22f0*/  IMAD R107, R100.reuse, R109, R5 ;  /* 0x0000006d646b7224 */ /* 0x040fe400078e0205 */
[----:B------:R-:W-:-:S04]  /*2300*/  IMAD.WIDE.U32 R6, R100, R108, R12 ;  /* 0x0000006c64067225 */ /* 0x000fc800078e000c */
[----:B------:R-:W-:Y:S01]  /*2310*/  IMAD.IADD R5, R7, 0x1, R107 ;  /* 0x0000000107057824 */ /* 0x000fe200078e026b */
[----:B--2---:R-:W-:-:S04]  /*2320*/  LEA R14, P0, R6, R110, 0x1 ;  /* 0x0000006e060e7211 */ /* 0x004fc800078008ff */
[----:B------:R-:W-:-:S05]  /*2330*/  LEA.HI.X R15, R6, R111, R5, 0x1, P0 ;  /* 0x0000006f060f7211 */ /* 0x000fca00000f0c05 */
[----:B------:R0:W2:Y:S01]  /*2340*/  @P1 LDG.E.LTC128B.U16 R5, desc[UR38][R14.64] ;  /* 0x000000260e051981 */ /* 0x0000a2000c1e1520 */
[----:B------:R-:W-:Y:S01]  /*2350*/  LEA R10, P0, R102, UR4, 0x1 ;  /* 0x00000004660a7c11 */ /* 0x000fe2000f8008ff */
[----:B------:R-:W-:Y:S01]  /*2360*/  IMAD.WIDE.U32 R6, R100, R108, R8 ;  /* 0x0000006c64067225 */ /* 0x000fe200078e0008 */
[----:B------:R-:W-:Y:S03]  /*2370*/  BSSY B1, `(.L_x_30) ;  /* 0x0000012000017945 */ /* 0x000fe60003800000 */
[----:B------:R-:W-:Y:S02]  /*2380*/  IMAD.IADD R7, R107, 0x1, R7 ;  /* 0x000000016b077824 */ /* 0x000fe400078e0207 */
[----:B------:R-:W-:Y:S01]  /*2390*/  IMAD.WIDE.U32 R20, R99, R106, R6 ;  /* 0x0000006a63147225 */ /* 0x000fe200078e0006 */
[----:B0-----:R-:W-:-:S03]  /*23a0*/  SHF.L.U64.HI R15, R108, 0x3, R109 ;  /* 0x000000036c0f7819 */ /* 0x001fc6000001026d */
[----:B------:R-:W-:Y:S01]  /*23b0*/  IMAD.IADD R7, R103, 0x1, R21 ;  /* 0x0000000167077824 */ /* 0x000fe200078e0215 */
[----:B------:R-:W-:Y:S01]  /*23c0*/  LEA R6, P4, R20, R110, 0x1 ;  /* 0x0000006e14067211 */ /* 0x000fe200078808ff */
[----:B------:R-:W-:-:S03]  /*23d0*/  IMAD.SHL.U32 R14, R108, 0x8, RZ ;  /* 0x000000086c0e7824 */ /* 0x000fc600078e00ff */
[----:B------:R-:W-:Y:S01]  /*23e0*/  LEA.HI.X R7, R20, R111, R7, 0x1, P4 ;  /* 0x0000006f14077211 */ /* 0x000fe200020f0c07 */
[----:B--2---:R-:W-:-:S05]  /*23f0*/  HADD2.F32 R11, -RZ, R5.H0_H0 ;  /* 0x20000005ff0b7230 */ /* 0x004fca0000004100 */
[----:B------:R-:W-:-:S04]  /*2400*/  FMUL R11, R11, R88 ;  /* 0x000000580b0b7220 */ /* 0x000fc80000400000 */
[----:B------:R-:W-:Y:S01]  /*2410*/  FFMA R24, R24, R19, R11 ;  /* 0x0000001318187223 */ /* 0x000fe2000000000b */
[----:B------:R-:W-:Y:S02]  /*2420*/  LEA.HI.X R11, R102, UR5, R113, 0x1, P0 ;  /* 0x00000005660b7c11 */ /* 0x000fe400080f0c71 */
[----:B------:R-:W-:Y:S02]  /*2430*/  ISETP.GT.AND P0, PT, R4, 0x1, PT ;  /* 0x000000010400780c */ /* 0x000fe40003f04270 */
[----:B------:R-:W-:Y:S02]  /*2440*/  F2FP.F16.F32.PACK_AB R24, RZ, R24 ;  /* 0x00000018ff18723e */ /* 0x000fe400000000ff */
[----:B------:R-:W-:-:S03]  /*2450*/  ISETP.GT.AND P3, PT, R3, RZ, P0 ;  /* 0x000000ff0300720c */ /* 0x000fc60000764270 */
[----:B------:R0:W-:Y:S10]  /*2460*/  @P1 STG.E.U16 desc[UR38][R10.64], R24 ;  /* 0x000000180a001986 */ /* 0x0001f4000c101526 */
[----:B------:R-:W-:Y:S05]  /*2470*/  @!P3 BRA `(.L_x_31) ;  /* 0x000000000004b947 */ /* 0x000fea0003800000 */
[----:B------:R1:W5:Y:S02]  /*2480*/  LDG.E.LTC128B.U16 R5, desc[UR38][R6.64+0x2] ;  /* 0x0000022606057981 */ /* 0x000364000c1e1520 */
.L_x_31:
[----:B------:R-:W-:Y:S05]  /*2490*/  BSYNC B1 ;  /* 0x0000000000017941 */ /* 0x000fea0003800000 */
.L_x_30:
[----:B-----5:R-:W-:Y:S01]  /*24a0*/  HADD2.F32 R101, -RZ, R5.H0_H0 ;  /* 0x20000005ff657230 */ /* 0x020fe20000004100 */
[----:B------:R-:W-:Y:S01]  /*24b0*/  ISETP.GT.AND P2, PT, R3, 0x8, P2 ;  /* 0x000000080300780c */ /* 0x000fe20001744270 */
[----:B------:R-:W-:Y:S01]  /*24c0*/  IMAD.WIDE.U32 R20, R100, R108, R14 ;  /* 0x0000006c64147225 */ /* 0x000fe200078e000e */
[----:B0-----:R-:W-:-:S03]  /*24d0*/  PRMT R24, R5, 0x7610, R24 ;  /* 0x0000761005187816 */ /* 0x001fc60000000018 */
[----:B------:R-:W-:Y:S01]  /*24e0*/  FMUL R12, R101, R88 ;  /* 0x00000058650c7220 */ /* 0x000fe20000400000 */
[----:B------:R-:W-:Y:S01]  /*24f0*/  IMAD.IADD R107, R107, 0x1, R21 ;  /* 0x000000016b6b7824 */ /* 0x000fe200078e0215 */
[----:B------:R-:W-:Y:S02]  /*2500*/  IADD3 R104, P1, R104, R20, RZ ;  /* 0x0000001468687210 */ /* 0x000fe40007f3e0ff */
[----:B------:R-:W-:-:S03]  /*2510*/  FFMA R12, R25, R19, R12 ;  /* 0x00000013190c7223 */ /* 0x000fc6000000000c */
[----:B------:R-:W-:Y:S01]  /*2520*/  IMAD.X R13, R107, 0x1, R13, P1 ;  /* 0x000000016b0d7824 */ /* 0x000fe200008e060d */
[C---:B------:R-:W-:Y:S02]  /*2530*/  LEA R14, P1, R104.reuse, R110, 0x1 ;  /* 0x0000006e680e7211 */ /* 0x040fe400078208ff */
[----:B------:R-:W-:Y:S02]  /*2540*/  F2FP.F16.F32.PACK_AB R12, RZ, R12 ;  /* 0x0000000cff0c723e */ /* 0x000fe400000000ff */
[----:B------:R-:W-:Y:S02]  /*2550*/  LEA.HI.X R15, R104, R111, R13, 0x1, P1 ;  /* 0x0000006f680f7211 */ /* 0x000fe400008f0c0d */
[----:B------:R-:W-:-:S05]  /*2560*/  PRMT R21, R12, 0x7610, R21 ;  /* 0x000076100c157816 */ /* 0x000fca0000000015 */
[----:B------:R0:W-:Y:S04]  /*2570*/  @P3 STG.E.U16 desc[UR38][R10.64+0x2], R21 ;  /* 0x000002150a003986 */ /* 0x0001e8000c101526 */
[----:B------:R-:W2:Y:S01]  /*2580*/  @P2 LDG.E.LTC128B.U16 R24, desc[UR38][R14.64] ;  /* 0x000000260e182981 */ /* 0x000ea2000c1e1520 */
[----:B------:R-:W-:Y:S01]  /*2590*/  IADD3 R20, P1, R8, R20, RZ ;  /* 0x0000001408147210 */ /* 0x000fe20007f3e0ff */
[----:B------:R-:W-:Y:S01]  /*25a0*/  BSSY B1, `(.L_x_32) ;  /* 0x0000011000017945 */ /* 0x000fe20003800000 */
[C---:B------:R-:W-:Y:S02]  /*25b0*/  SHF.L.U64.HI R13, R92.reuse, 0x1, R91 ;  /* 0x000000015c0d7819 */ /* 0x040fe4000001025b */
[----:B------:R-:W-:Y:S01]  /*25c0*/  ISETP.GT.AND P0, PT, R3, 0x8, P0 ;  /* 0x000000080300780c */ /* 0x000fe20000704270 */
[----:B0-----:R-:W-:Y:S01]  /*25d0*/  IMAD.X R21, R9, 0x1, R107, P1 ;  /* 0x0000000109157824 */ /* 0x001fe200008e066b */
[----:B------:R-:W-:Y:S01]  /*25e0*/  LEA R12, P1, R92, R10, 0x1 ;  /* 0x0000000a5c0c7211 */ /* 0x000fe200078208ff */
[----:B------:R-:W-:-:S04]  /*25f0*/  IMAD.WIDE.U32 R20, R99, R106, R20 ;  /* 0x0000006a63147225 */ /* 0x000fc800078e0014 */
[----:B------:R-:W-:Y:S01]  /*2600*/  IMAD.X R13, R13, 0x1, R11, P1 ;  /* 0x000000010d0d7824 */ /* 0x000fe200008e060b */
[----:B------:R-:W-:Y:S01]  /*2610*/  LEA R8, P3, R20, R110, 0x1 ;  /* 0x0000006e14087211 */ /* 0x000fe200078608ff */
[----:B------:R-:W-:-:S05]  /*2620*/  IMAD.IADD R9, R103, 0x1, R21 ;  /* 0x0000000167097824 */ /* 0x000fca00078e0215 */
[----:B------:R-:W-:Y:S01]  /*2630*/  LEA.HI.X R9, R20, R111, R9, 0x1, P3 ;  /* 0x0000006f14097211 */ /* 0x000fe200018f0c09 */
[----:B--2---:R-:W-:-:S05]  /*2640*/  HADD2.F32 R5, -RZ, R24.H0_H0 ;  /* 0x20000018ff057230 */ /* 0x004fca0000004100 */
[----:B------:R-:W-:-:S04]  /*2650*/  FMUL R5, R5, R88 ;  /* 0x0000005805057220 */ /* 0x000fc80000400000 */
[----:B------:R-:W-:-:S05]  /*2660*/  FFMA R5, R26, R19, R5 ;  /* 0x000000131a057223 */ /* 0x000fca0000000005 */
[----:B------:R-:W-:-:S05]  /*2670*/  F2FP.F16.F32.PACK_AB R5, RZ, R5 ;  /* 0x00000005ff05723e */ /* 0x000fca00000000ff */
[----:B------:R0:W-:Y:S01]  /*2680*/  @P2 STG.E.U16 desc[UR38][R12.64], R5 ;  /* 0x000000050c002986 */ /* 0x0001e2000c101526 */
[----:B------:R-:W-:Y:S05]  /*2690*/  @!P0 BRA `(.L_x_33) ;  /* 0x0000000000048947 */ /* 0x000fea0003800000 */
[----:B------:R2:W5:Y:S02]  /*26a0*/  LDG.E.LTC128B.U16 R24, desc[UR38][R8.64+0x2] ;  /* 0x0000022608187981 */ /* 0x000564000c1e1520 */
.L_x_33:
[----:B------:R-:W-:Y:S05]  /*26b0*/  BSYNC B1 ;  /* 0x0000000000017941 */ /* 0x000fea0003800000 */
.L_x_32:
[----:B0----5:R-:W-:Y:S01]  /*26c0*/  HADD2.F32 R5, -RZ, R24.H0_H0 ;  /* 0x20000018ff057230 */ /* 0x021fe20000004100 */
[----:B------:R-:W-:Y:S01]  /*26d0*/  ISETP.GT.AND P1, PT, R4, 0x8, PT ;  /* 0x000000080400780c */ /* 0x000fe20003f24270 */
[----:B------:R-:W-:Y:S03]  /*26e0*/  BSSY B1, `(.L_x_34) ;  /* 0x0000008000017945 */ /* 0x000fe60003800000 */
[----:B------:R-:W-:Y:S01]  /*26f0*/  FMUL R14, R5, R88 ;  /* 0x00000058050e7220 */ /* 0x000fe20000400000 */
[----:B------:R-:W-:-:S03]  /*2700*/  ISETP.GT.AND P2, PT, R3, RZ, P1 ;  /* 0x000000ff0300720c */ /* 0x000fc60000f44270 */
[----:B------:R-:W-:-:S05]  /*2710*/  FFMA R14, R27, R19, R14 ;  /* 0x000000131b0e7223 */ /* 0x000fca000000000e */
[----:B------:R-:W-:-:S05]  /*2720*/  F2FP.F16.F32.PACK_AB R14, RZ, R14 ;  /* 0x0000000eff0e723e */ /* 0x000fca00000000ff */
[----:B------:R0:W-:Y:S01]  /*2730*/  @P0 STG.E.U16 desc[UR38][R12.64+0x2], R14 ;  /* 0x0000020e0c000986 */ /* 0x0001e2000c101526 */
[----:B------:R-:W-:Y:S05]  /*2740*/  @!P2 BRA `(.L_x_35) ;  /* 0x000000000004a947 */ /* 0x000fea0003800000 */
[----:B------:R3:W5:Y:S02]  /*2750*/  LDG.E.LTC128B.U16 R24, desc[UR38][R6.64+0x10] ;  /* 0x0000102606187981 */ /* 0x000764000c1e1520 */
.L_x_35:
[----:B------:R-:W-:Y:S05]  /*2760*/  BSYNC B1 ;  /* 0x0000000000017941 */ /* 0x000fea0003800000 */
.L_x_34:
[----:B-----5:R-:W-:Y:S01]  /*2770*/  HADD2.F32 R5, -RZ, R24.H0_H0 ;  /* 0x20000018ff057230 */ /* 0x020fe20000004100 */
        /* <DEDUP_REMOVED lines=9> */
.L_x_37:
[----:B------:R-:W-:Y:S05]  /*2810*/  BSYNC B1 ;  /* 0x0000000000017941 */ /* 0x000fea0003800000 */
.L_x_36:
[----:B----45:R-:W-:Y:S01]  /*2820*/  HADD2.F32 R5, -RZ, R24.H0_H0 ;  /* 0x20000018ff057230 */ /* 0x030fe20000004100 */
[----:B------:R-:W-:Y:S01]  /*2830*/  ISETP.GT.AND P1, PT, R3, 0x8, P1 ;  /* 0x000000080300780c */ /* 0x000fe20000f24270 */
[----:B------:R-:W-:Y:S03]  /*2840*/  BSSY B1, `(.L_x_38) ;  /* 0x0000007000017945 */ /* 0x000fe60003800000 */
[----:B0-----:R-:W-:-:S04]  /*2850*/  FMUL R14, R5, R88 ;  /* 0x00000058050e7220 */ /* 0x001fc80000400000 */
[----:B------:R-:W-:-:S05]  /*2860*/  FFMA R14, R29, R19, R14 ;  /* 0x000000131d0e7223 */ /* 0x000fca000000000e */
[----:B------:R-:W-:-:S05]  /*2870*/  F2FP.F16.F32.PACK_AB R14, RZ, R14 ;  /* 0x0000000eff0e723e */ /* 0x000fca00000000ff */
[----:B------:R0:W-:Y:S01]  /*2880*/  @P3 STG.E.U16 desc[UR38][R10.64+0x12], R14 ;  /* 0x0000120e0a003986 */ /* 0x0001e2000c101526 */
[----:B------:R-:W-:Y:S05]  /*2890*/  @!P1 BRA `(.L_x_39) ;  /* 0x0000000000049947 */ /* 0x000fea0003800000 */
[----:B------:R4:W5:Y:S02]  /*28a0*/  LDG.E.LTC128B.U16 R24, desc[UR38][R8.64+0x10] ;  /* 0x0000102608187981 */ /* 0x000964000c1e1520 */
.L_x_39:
[----:B------:R-:W-:Y:S05]  /*28b0*/  BSYNC B1 ;  /* 0x0000000000017941 */ /* 0x000fea0003800000 */
.L_x_38:
[----:B-----5:R-:W-:Y:S01]  /*28c0*/  HADD2.F32 R5, -RZ, R24.H0_H0 ;  /* 0x20000018ff057230 */ /* 0x020fe20000004100 */
[----:B------:R-:W-:Y:S01]  /*28d0*/  ISETP.GT.AND P0, PT, R3, 0x8, P0 ;  /* 0x000000080300780c */ /* 0x000fe20000704270 */
[----:B------:R-:W-:Y:S03]  /*28e0*/  BSSY B1, `(.L_x_40) ;  /* 0x0000007000017945 */ /* 0x000fe60003800000 */
[----:B------:R-:W-:-:S04]  /*28f0*/  FMUL R5, R5, R88 ;  /* 0x0000005805057220 */ /* 0x000fc80000400000 */
[----:B------:R-:W-:-:S05]  /*2900*/  FFMA R5, R30, R19, R5 ;  /* 0x000000131e057223 */ /* 0x000fca0000000005 */
[----:B------:R-:W-:-:S05]  /*2910*/  F2FP.F16.F32.PACK_AB R5, RZ, R5 ;  /* 0x00000005ff05723e */ /* 0x000fca00000000ff */
[----:B------:R0:W-:Y:S01]  /*2920*/  @P1 STG.E.U16 desc[UR38][R12.64+0x10], R5 ;  /* 0x000010050c001986 */ /* 0x0001e2000c101526 */
[----:B------:R-:W-:Y:S05]  /*2930*/  @!P0 BRA `(.L_x_41) ;  /* 0x0000000000048947 */ /* 0x000fea0003800000 */
[----:B------:R0:W5:Y:S02]  /*2940*/  LDG.E.LTC128B.U16 R24, desc[UR38][R8.64+0x12] ;  /* 0x0000122608187981 */ /* 0x000164000c1e1520 */
.L_x_41:
[----:B------:R-:W-:Y:S05]  /*2950*/  BSYNC B1 ;  /* 0x0000000000017941 */ /* 0x000fea0003800000 */
.L_x_40:
        /* <DEDUP_REMOVED lines=10> */
.L_x_43:
[----:B------:R-:W-:Y:S05]  /*2a00*/  BSYNC B1 ;  /* 0x0000000000017941 */ /* 0x000fea0003800000 */
.L_x_42:
        /* <DEDUP_REMOVED lines=10> */
.L_x_45:
[----:B------:R-:W-:Y:S05]  /*2ab0*/  BSYNC B1 ;  /* 0x0000000000017941 */ /* 0x000fea0003800000 */
.L_x_44:
[----:B0----5:R-:W-:Y:S01]  /*2ac0*/  HADD2.F32 R5, -RZ, R24.H0_H0 ;  /* 0x20000018ff057230 */ /* 0x021fe20000004100 */
        /* <DEDUP_REMOVED lines=8> */
.L_x_47:
[----:B------:R-:W-:Y:S05]  /*2b50*/  BSYNC B1 ;  /* 0x0000000000017941 */ /* 0x000fea0003800000 */
.L_x_46:
        /* <DEDUP_REMOVED lines=9> */
.L_x_49:
[----:B------:R-:W-:Y:S05]  /*2bf0*/  BSYNC B1 ;  /* 0x0000000000017941 */ /* 0x000fea0003800000 */
.L_x_48:
        /* <DEDUP_REMOVED lines=10> */
.L_x_51:
[----:B------:R-:W-:Y:S05]  /*2ca0*/  BSYNC B1 ;  /* 0x0000000000017941 */ /* 0x000fea0003800000 */
.L_x_50:
        /* <DEDUP_REMOVED lines=10> */
.L_x_53:
[----:B------:R-:W-:Y:S05]  /*2d50*/  BSYNC B1 ;  /* 0x0000000000017941 */ /* 0x000fea0003800000 */
.L_x_52:
        /* <DEDUP_REMOVED lines=9> */
.L_x_55:
[----:B------:R-:W-:Y:S05]  /*2df0*/  BSYNC B1 ;  /* 0x0000000000017941 */ /* 0x000fea0003800000 */
.L_x_54:
        /* <DEDUP_REMOVED lines=9> */
.L_x_57:
[----:B------:R-:W-:Y:S05]  /*2e90*/  BSYNC B1 ;  /* 0x0000000000017941 */ /* 0x000fea0003800000 */
.L_x_56:
        /* <DEDUP_REMOVED lines=10> */
.L_x_59:
[----:B------:R-:W-:Y:S05]  /*2f40*/  BSYNC B1 ;  /* 0x0000000000017941 */ /* 0x000fea0003800000 */
.L_x_58:
        /* <DEDUP_REMOVED lines=10> */
.L_x_61:
[----:B------:R-:W-:Y:S05]  /*2ff0*/  BSYNC B1 ;  /* 0x0000000000017941 */ /* 0x000fea0003800000 */
.L_x_60:
        /* <DEDUP_REMOVED lines=9> */
.L_x_63:
[----:B------:R-:W-:Y:S05]  /*3090*/  BSYNC B1 ;  /* 0x0000000000017941 */ /* 0x000fea0003800000 */
.L_x_62:
        /* <DEDUP_REMOVED lines=9> */
.L_x_65:
[----:B------:R-:W-:Y:S05]  /*3130*/  BSYNC B1 ;  /* 0x0000000000017941 */ /* 0x000fea0003800000 */
.L_x_64:
        /* <DEDUP_REMOVED lines=10> */
.L_x_67:
[----:B------:R-:W-:Y:S05]  /*31e0*/  BSYNC B1 ;  /* 0x0000000000017941 */ /* 0x000fea0003800000 */
.L_x_66:
        /* <DEDUP_REMOVED lines=10> */
.L_x_69:
[----:B------:R-:W-:Y:S05]  /*3290*/  BSYNC B1 ;  /* 0x0000000000017941 */ /* 0x000fea0003800000 */
.L_x_68:
        /* <DEDUP_REMOVED lines=9> */
.L_x_71:
[----:B------:R-:W-:Y:S05]  /*3330*/  BSYNC B1 ;  /* 0x0000000000017941 */ /* 0x000fea0003800000 */
.L_x_70:
        /* <DEDUP_REMOVED lines=9> */
.L_x_73:
[----:B------:R-:W-:Y:S05]  /*33d0*/  BSYNC B1 ;  /* 0x0000000000017941 */ /* 0x000fea0003800000 */
.L_x_72:
        /* <DEDUP_REMOVED lines=10> */
.L_x_75:
[----:B------:R-:W-:Y:S05]  /*3480*/  BSYNC B1 ;  /* 0x0000000000017941 */ /* 0x000fea0003800000 */
.L_x_74:
        /* <DEDUP_REMOVED lines=10> */
.L_x_77:
[----:B------:R-:W-:Y:S05]  /*3530*/  BSYNC B1 ;  /* 0x0000000000017941 */ /* 0x000fea0003800000 */
.L_x_76:
        /* <DEDUP_REMOVED lines=9> */
.L_x_79:
[----:B------:R-:W-:Y:S05]  /*35d0*/  BSYNC B1 ;  /* 0x0000000000017941 */ /* 0x000fea0003800000 */
.L_x_78:
        /* <DEDUP_REMOVED lines=9> */
.L_x_81:
[----:B------:R-:W-:Y:S05]  /*3670*/  BSYNC B1 ;  /* 0x0000000000017941 */ /* 0x000fea0003800000 */
.L_x_80:
        /* <DEDUP_REMOVED lines=10> */
.L_x_83:
[----:B------:R-:W-:Y:S05]  /*3720*/  BSYNC B1 ;  /* 0x0000000000017941 */ /* 0x000fea0003800000 */
.L_x_82:
        /* <DEDUP_REMOVED lines=10> */
.L_x_85:
[----:B------:R-:W-:Y:S05]  /*37d0*/  BSYNC B1 ;  /* 0x0000000000017941 */ /* 0x000fea0003800000 */
.L_x_84:
        /* <DEDUP_REMOVED lines=9> */
.L_x_87:
[----:B------:R-:W-:Y:S05]  /*3870*/  BSYNC B1 ;  /* 0x0000000000017941 */ /* 0x000fea0003800000 */
.L_x_86:
        /* <DEDUP_REMOVED lines=9> */
.L_x_89:
[----:B------:R-:W-:Y:S05]  /*3910*/  BSYNC B1 ;  /* 0x0000000000017941 */ /* 0x000fea0003800000 */
.L_x_88:
        /* <DEDUP_REMOVED lines=10> */
.L_x_91:
[----:B------:R-:W-:Y:S05]  /*39c0*/  BSYNC B1 ;  /* 0x0000000000017941 */ /* 0x000fea0003800000 */
.L_x_90:
        /* <DEDUP_REMOVED lines=10> */
.L_x_93:
[----:B------:R-:W-:Y:S05]  /*3a70*/  BSYNC B1 ;  /* 0x0000000000017941 */ /* 0x000fea0003800000 */
.L_x_92:
        /* <DEDUP_REMOVED lines=9> */
.L_x_95:
[----:B------:R-:W-:Y:S05]  /*3b10*/  BSYNC B1 ;  /* 0x0000000000017941 */ /* 0x000fea0003800000 */
.L_x_94:
        /* <DEDUP_REMOVED lines=9> */
.L_x_97:
[----:B------:R-:W-:Y:S05]  /*3bb0*/  BSYNC B1 ;  /* 0x0000000000017941 */ /* 0x000fea0003800000 */
.L_x_96:
        /* <DEDUP_REMOVED lines=10> */
.L_x_99:
[----:B------:R-:W-:Y:S05]  /*3c60*/  BSYNC B1 ;  /* 0x0000000000017941 */ /* 0x000fea0003800000 */
.L_x_98:
        /* <DEDUP_REMOVED lines=10> */
.L_x_101:
[----:B------:R-:W-:Y:S05]  /*3d10*/  BSYNC B1 ;  /* 0x0000000000017941 */ /* 0x000fea0003800000 */
.L_x_100:
        /* <DEDUP_REMOVED lines=9> */
.L_x_103:
[----:B------:R-:W-:Y:S05]  /*3db0*/  BSYNC B1 ;  /* 0x0000000000017941 */ /* 0x000fea0003800000 */
.L_x_102:
        /* <DEDUP_REMOVED lines=9> */
.L_x_105:
[----:B------:R-:W-:Y:S05]  /*3e50*/  BSYNC B1 ;  /* 0x0000000000017941 */ /* 0x000fea0003800000 */
.L_x_104:
        /* <DEDUP_REMOVED lines=10> */
.L_x_107:
[----:B------:R-:W-:Y:S05]  /*3f00*/  BSYNC B1 ;  /* 0x0000000000017941 */ /* 0x000fea0003800000 */
.L_x_106:
        /* <DEDUP_REMOVED lines=10> */
.L_x_109:
[----:B------:R-:W-:Y:S05]  /*3fb0*/  BSYNC B1 ;  /* 0x0000000000017941 */ /* 0x000fea0003800000 */
.L_x_108:
        /* <DEDUP_REMOVED lines=9> */
.L_x_111:
[----:B------:R-:W-:Y:S05]  /*4050*/  BSYNC B1 ;  /* 0x0000000000017941 */ /* 0x000fea0003800000 */
.L_x_110:
        /* <DEDUP_REMOVED lines=9> */
.L_x_113:
[----:B------:R-:W-:Y:S05]  /*40f0*/  BSYNC B1 ;  /* 0x0000000000017941 */ /* 0x000fea0003800000 */
.L_x_112:
        /* <DEDUP_REMOVED lines=10> */
.L_x_115:
[----:B------:R-:W-:Y:S05]  /*41a0*/  BSYNC B1 ;  /* 0x0000000000017941 */ /* 0x000fea0003800000 */
.L_x_114:
        /* <DEDUP_REMOVED lines=10> */
.L_x_117:
[----:B------:R-:W-:Y:S05]  /*4250*/  BSYNC B1 ;  /* 0x0000000000017941 */ /* 0x000fea0003800000 */
.L_x_116:
        /* <DEDUP_REMOVED lines=9> */
.L_x_119:
[----:B------:R-:W-:Y:S05]  /*42f0*/  BSYNC B1 ;  /* 0x0000000000017941 */ /* 0x000fea0003800000 */
.L_x_118:
        /* <DEDUP_REMOVED lines=9> */
.L_x_121:
[----:B------:R-:W-:Y:S05]  /*4390*/  BSYNC B1 ;  /* 0x0000000000017941 */ /* 0x000fea0003800000 */
.L_x_120:
        /* <DEDUP_REMOVED lines=10> */
.L_x_123:
[----:B------:R-:W-:Y:S05]  /*4440*/  BSYNC B1 ;  /* 0x0000000000017941 */ /* 0x000fea0003800000 */
.L_x_122:
        /* <DEDUP_REMOVED lines=10> */
.L_x_125:
[----:B------:R-:W-:Y:S05]  /*44f0*/  BSYNC B1 ;  /* 0x0000000000017941 */ /* 0x000fea0003800000 */
.L_x_124:
        /* <DEDUP_REMOVED lines=9> */
.L_x_127:
[----:B------:R-:W-:Y:S05]  /*4590*/  BSYNC B1 ;  /* 0x0000000000017941 */ /* 0x000fea0003800000 */
.L_x_126:
        /* <DEDUP_REMOVED lines=9> */
.L_x_129:
[----:B------:R-:W-:Y:S05]  /*4630*/  BSYNC B1 ;  /* 0x0000000000017941 */ /* 0x000fea0003800000 */
.L_x_128:
        /* <DEDUP_REMOVED lines=10> */
.L_x_131:
[----:B------:R-:W-:Y:S05]  /*46e0*/  BSYNC B1 ;  /* 0x0000000000017941 */ /* 0x000fea0003800000 */
.L_x_130:
        /* <DEDUP_REMOVED lines=10> */
.L_x_133:
[----:B------:R-:W-:Y:S05]  /*4790*/  BSYNC B1 ;  /* 0x0000000000017941 */ /* 0x000fea0003800000 */
.L_x_132:
        /* <DEDUP_REMOVED lines=9> */
.L_x_135:
[----:B------:R-:W-:Y:S05]  /*4830*/  BSYNC B1 ;  /* 0x0000000000017941 */ /* 0x000fea0003800000 */
.L_x_134:
        /* <DEDUP_REMOVED lines=9> */
.L_x_137:
[----:B------:R-:W-:Y:S05]  /*48d0*/  BSYNC B1 ;  /* 0x0000000000017941 */ /* 0x000fea0003800000 */
.L_x_136:
        /* <DEDUP_REMOVED lines=10> */
.L_x_139:
[----:B------:R-:W-:Y:S05]  /*4980*/  BSYNC B1 ;  /* 0x0000000000017941 */ /* 0x000fea0003800000 */
.L_x_138:
        /* <DEDUP_REMOVED lines=10> */
.L_x_141:
[----:B------:R-:W-:Y:S05]  /*4a30*/  BSYNC B1 ;  /* 0x0000000000017941 */ /* 0x000fea0003800000 */
.L_x_140:
        /* <DEDUP_REMOVED lines=9> */
.L_x_143:
[----:B------:R-:W-:Y:S05]  /*4ad0*/  BSYNC B1 ;  /* 0x0000000000017941 */ /* 0x000fea0003800000 */
.L_x_142:
        /* <DEDUP_REMOVED lines=9> */
.L_x_145:
[----:B------:R-:W-:Y:S05]  /*4b70*/  BSYNC B1 ;  /* 0x0000000000017941 */ /* 0x000fea0003800000 */
.L_x_144:
        /* <DEDUP_REMOVED lines=10> */
.L_x_147:
[----:B------:R-:W-:Y:S05]  /*4c20*/  BSYNC B1 ;  /* 0x0000000000017941 */ /* 0x000fea0003800000 */
.L_x_146:
[----:B-----5:R-:W-:Y:S01]  /*4c30*/  HADD2.F32 R5, -RZ, R24.H0_H0 ;  /* 0x20000018ff057230 */ /* 0x020fe20000004100 */
[----:B------:R-:W-:Y:S01]  /*4c40*/  ISETP.GT.AND P0, PT, R4, 0x79, PT ;  /* 0x000000790400780c */ /* 0x000fe20003f04270 */
[----:B------:R-:W-:Y:S01]  /*4c50*/  @P2 IMAD.MOV.U32 R4, RZ, RZ, R10 ;  /* 0x000000ffff042224 */ /* 0x000fe200078e000a */
[----:B------:R-:W-:Y:S02]  /*4c60*/  BSSY B1, `(.L_x_148) ;  /* 0x000000a000017945 */ /* 0x000fe40003800000 */
[----:B------:R-:W-:Y:S01]  /*4c70*/  FMUL R5, R5, R88 ;  /* 0x0000005805057220 */ /* 0x000fe20000400000 */
[----:B------:R-:W-:-:S03]  /*4c80*/  ISETP.GT.AND P3, PT, R3, RZ, P0 ;  /* 0x000000ff0300720c */ /* 0x000fc60000764270 */
[----:B------:R-:W-:-:S05]  /*4c90*/  FFMA R5, R84, R19, R5 ;  /* 0x0000001354057223 */ /* 0x000fca0000000005 */
[----:B------:R-:W-:-:S04]  /*4ca0*/  F2FP.F16.F32.PACK_AB R5, RZ, R5 ;  /* 0x00000005ff05723e */ /* 0x000fc800000000ff */
[----:B0-----:R-:W-:Y:S01]  /*4cb0*/  PRMT R14, R5, 0x7610, R14 ;  /* 0x00007610050e7816 */ /* 0x001fe2000000000e */
[----:B------:R-:W-:-:S05]  /*4cc0*/  @P2 IMAD.MOV.U32 R5, RZ, RZ, R11 ;  /* 0x000000ffff052224 */ /* 0x000fca00078e000b */
[----:B------:R0:W-:Y:S01]  /*4cd0*/  @P2 STG.E.U16 desc[UR38][R4.64+0xf0], R14 ;  /* 0x0000f00e04002986 */ /* 0x0001e2000c101526 */
[----:B------:R-:W-:Y:S05]  /*4ce0*/  @!P3 BRA `(.L_x_149) ;  /* 0x000000000004b947 */ /* 0x000fea0003800000 */
[----:B------:R0:W5:Y:S02]  /*4cf0*/  LDG.E.LTC128B.U16 R24, desc[UR38][R6.64+0xf2] ;  /* 0x0000f22606187981 */ /* 0x000164000c1e1520 */
.L_x_149:
[----:B------:R-:W-:Y:S05]  /*4d00*/  BSYNC B1 ;  /* 0x0000000000017941 */ /* 0x000fea0003800000 */
.L_x_148:
        /* <DEDUP_REMOVED lines=9> */
.L_x_151:
[----:B------:R-:W-:Y:S05]  /*4da0*/  BSYNC B1 ;  /* 0x0000000000017941 */ /* 0x000fea0003800000 */
.L_x_150:
[----:B-----5:R-:W-:Y:S01]  /*4db0*/  HADD2.F32 R5, -RZ, R24.H0_H0 ;  /* 0x20000018ff057230 */ /* 0x020fe20000004100 */
[----:B------:R-:W-:Y:S01]  /*4dc0*/  ISETP.GT.AND P0, PT, R3, 0x8, P0 ;  /* 0x000000080300780c */ /* 0x000fe20000704270 */
[----:B0-----:R-:W-:Y:S01]  /*4dd0*/  @P1 IMAD.MOV.U32 R4, RZ, RZ, R12 ;  /* 0x000000ffff041224 */ /* 0x001fe200078e000c */
[----:B------:R-:W-:Y:S02]  /*4de0*/  BSSY B1, `(.L_x_152) ;  /* 0x0000009000017945 */ /* 0x000fe40003800000 */
[----:B------:R-:W-:-:S04]  /*4df0*/  FMUL R5, R5, R88 ;  /* 0x0000005805057220 */ /* 0x000fc80000400000 */
[----:B------:R-:W-:-:S05]  /*4e00*/  FFMA R5, R86, R19, R5 ;  /* 0x0000001356057223 */ /* 0x000fca0000000005 */
[----:B------:R-:W-:-:S04]  /*4e10*/  F2FP.F16.F32.PACK_AB R5, RZ, R5 ;  /* 0x00000005ff05723e */ /* 0x000fc800000000ff */
[----:B-1-3--:R-:W-:Y:S01]  /*4e20*/  PRMT R6, R5, 0x7610, R6 ;  /* 0x0000761005067816 */ /* 0x00afe20000000006 */
[----:B------:R-:W-:-:S05]  /*4e30*/  @P1 IMAD.MOV.U32 R5, RZ, RZ, R13 ;  /* 0x000000ffff051224 */ /* 0x000fca00078e000d */
[----:B------:R0:W-:Y:S01]  /*4e40*/  @P1 STG.E.U16 desc[UR38][R4.64+0xf0], R6 ;  /* 0x0000f00604001986 */ /* 0x0001e2000c101526 */
[----:B------:R-:W-:Y:S05]  /*4e50*/  @!P0 BRA `(.L_x_153) ;  /* 0x0000000000048947 */ /* 0x000fea0003800000 */
[----:B------:R1:W5:Y:S02]  /*4e60*/  LDG.E.LTC128B.U16 R24, desc[UR38][R8.64+0xf2] ;  /* 0x0000f22608187981 */ /* 0x000364000c1e1520 */
.L_x_153:
[----:B------:R-:W-:Y:S05]  /*4e70*/  BSYNC B1 ;  /* 0x0000000000017941 */ /* 0x000fea0003800000 */
.L_x_152:
[----:B------:R-:W-:Y:S05]  /*4e80*/  @!P0 BRA `(.L_x_154) ;  /* 0x0000001000e88947 */ /* 0x000fea0003800000 */
[----:B-----5:R-:W-:-:S05]  /*4e90*/  HADD2.F32 R3, -RZ, R24.H0_H0 ;  /* 0x20000018ff037230 */ /* 0x020fca0000004100 */
[----:B0-----:R-:W-:-:S04]  /*4ea0*/  FMUL R4, R3, R88 ;  /* 0x0000005803047220 */ /* 0x001fc80000400000 */
[----:B------:R-:W-:-:S05]  /*4eb0*/  FFMA R4, R87, R19, R4 ;  /* 0x0000001357047223 */ /* 0x000fca0000000004 */
[----:B------:R-:W-:-:S05]  /*4ec0*/  F2FP.F16.F32.PACK_AB R4, RZ, R4 ;  /* 0x00000004ff04723e */ /* 0x000fca00000000ff */
[----:B------:R3:W-:Y:S01]  /*4ed0*/  STG.E.U16 desc[UR38][R12.64+0xf2], R4 ;  /* 0x0000f2040c007986 */ /* 0x0007e2000c101526 */
[----:B------:R-:W-:Y:S05]  /*4ee0*/  BRA `(.L_x_154) ;  /* 0x0000001000d07947 */ /* 0x000fea0003800000 */
.L_x_29:
[----:B------:R-:W-:Y:S01]  /*4ef0*/  ISETP.GT.AND P3, PT, R4, 0x1, PT ;  /* 0x000000010400780c */ /* 0x000fe20003f64270 */
[----:B------:R-:W-:Y:S01]  /*4f00*/  ULDC.64 UR4, c[0x0][0x5c0] ;  /* 0x0001700000047ab9 */ /* 0x000fe20000000a00 */
[-C--:B------:R-:W-:Y:S01]  /*4f10*/  FMUL R24, R24, R19.reuse ;  /* 0x0000001318187220 */ /* 0x080fe20000400000 */
[----:B------:R-:W-:Y:S01]  /*4f20*/  LEA R6, P4, R102, UR4, 0x1 ;  /* 0x0000000466067c11 */ /* 0x000fe2000f8808ff */
[-C--:B------:R-:W-:Y:S01]  /*4f30*/  FMUL R25, R25, R19.reuse ;  /* 0x0000001319197220 */ /* 0x080fe20000400000 */
[----:B------:R-:W-:Y:S01]  /*4f40*/  ISETP.GT.AND P0, PT, R3, RZ, P3 ;  /* 0x000000ff0300720c */ /* 0x000fe20001f04270 */
[-C--:B------:R-:W-:Y:S01]  /*4f50*/  FMUL R26, R26, R19.reuse ;  /* 0x000000131a1a7220 */ /* 0x080fe20000400000 */
[----:B------:R-:W-:Y:S01]  /*4f60*/  F2FP.F16.F32.PACK_AB R24, RZ, R24 ;  /* 0x00000018ff18723e */ /* 0x000fe200000000ff */
[-C--:B------:R-:W-:Y:S01]  /*4f70*/  FMUL R27, R27, R19.reuse ;  /* 0x000000131b1b7220 */ /* 0x080fe20000400000 */
[----:B------:R-:W-:Y:S01]  /*4f80*/  LEA.HI.X R7, R102, UR5, R113, 0x1, P4 ;  /* 0x0000000566077c11 */ /* 0x000fe2000a0f0c71 */
[----:B------:R-:W-:Y:S01]  /*4f90*/  FMUL R28, R28, R19 ;  /* 0x000000131c1c7220 */ /* 0x000fe20000400000 */
[----:B------:R-:W-:Y:S01]  /*4fa0*/  F2FP.F16.F32.PACK_AB R25, RZ, R25 ;  /* 0x00000019ff19723e */ /* 0x000fe200000000ff */
[-C--:B------:R-:W-:Y:S01]  /*4fb0*/  FMUL R29, R29, R19.reuse ;  /* 0x000000131d1d7220 */ /* 0x080fe20000400000 */
[----:B------:R-:W-:Y:S01]  /*4fc0*/  ISETP.GT.AND P2, PT, R3, 0x8, P2 ;  /* 0x000000080300780c */ /* 0x000fe20001744270 */
[----:B------:R-:W-:Y:S01]  /*4fd0*/  @P1 STG.E.U16 desc[UR38][R6.64], R24 ;  /* 0x0000001806001986 */ /* 0x000fe2000c101526 */
[----:B------:R-:W-:Y:S01]  /*4fe0*/  ISETP.GT.AND P1, PT, R4, 0x8, PT ;  /* 0x000000080400780c */ /* 0x000fe20003f24270 */
[-C--:B------:R-:W-:Y:S01]  /*4ff0*/  FMUL R30, R30, R19.reuse ;  /* 0x000000131e1e7220 */ /* 0x080fe20000400000 */
[C---:B------:R-:W-:Y:S01]  /*5000*/  SHF.L.U64.HI R5, R92.reuse, 0x1, R91 ;  /* 0x000000015c057819 */ /* 0x040fe2000001025b */
[----:B------:R-:W-:Y:S01]  /*5010*/  @P0 STG.E.U16 desc[UR38][R6.64+0x2], R25 ;  /* 0x0000021906000986 */ /* 0x000fe2000c101526 */
[----:B------:R-:W-:Y:S01]  /*5020*/  LEA R8, P5, R92, R6, 0x1 ;  /* 0x000000065c087211 */ /* 0x000fe200078a08ff */
[-C--:B------:R-:W-:Y:S01]  /*5030*/  FMUL R31, R31, R19.reuse ;  /* 0x000000131f1f7220 */ /* 0x080fe20000400000 */
[----:B------:R-:W-:Y:S01]  /*5040*/  ISETP.GT.AND P3, PT, R3, 0x8, P3 ;  /* 0x000000080300780c */ /* 0x000fe20001f64270 */
[-C--:B------:R-:W-:Y:S01]  /*5050*/  FMUL R32, R32, R19.reuse ;  /* 0x0000001320207220 */ /* 0x080fe20000400000 */
[----:B------:R-:W-:Y:S01]  /*5060*/  ISETP.GT.AND P0, PT, R4, 0x9, PT ;  /* 0x000000090400780c */ /* 0x000fe20003f04270 */
[----:B------:R-:W-:Y:S01]  /*5070*/  IMAD.X R9, R5, 0x1, R7, P5 ;  /* 0x0000000105097824 */ /* 0x000fe200028e0607 */
[----:B------:R-:W-:Y:S01]  /*5080*/  ISETP.GT.AND P4, PT, R3, RZ, P1 ;  /* 0x000000ff0300720c */ /* 0x000fe20000f84270 */
[-C--:B------:R-:W-:Y:S01]  /*5090*/  FMUL R33, R33, R19.reuse ;  /* 0x0000001321217220 */ /* 0x080fe20000400000 */
[----:B------:R-:W-:Y:S01]  /*50a0*/  F2FP.F16.F32.PACK_AB R26, RZ, R26 ;  /* 0x0000001aff1a723e */ /* 0x000fe200000000ff */
[-C--:B------:R-:W-:Y:S01]  /*50b0*/  FMUL R34, R34, R19.reuse ;  /* 0x0000001322227220 */ /* 0x080fe20000400000 */
[----:B------:R-:W-:Y:S01]  /*50c0*/  ISETP.GT.AND P5, PT, R3, RZ, P0 ;  /* 0x000000ff0300720c */ /* 0x000fe200007a4270 */
[----:B------:R-:W-:Y:S01]  /*50d0*/  FMUL R35, R35, R19 ;  /* 0x0000001323237220 */ /* 0x000fe20000400000 */
[----:B------:R-:W-:Y:S01]  /*50e0*/  F2FP.F16.F32.PACK_AB R27, RZ, R27 ;  /* 0x0000001bff1b723e */ /* 0x000fe200000000ff */
[----:B------:R-:W-:Y:S01]  /*50f0*/  @P2 STG.E.U16 desc[UR38][R8.64], R26 ;  /* 0x0000001a08002986 */ /* 0x000fe2000c101526 */
[----:B------:R-:W-:Y:S01]  /*5100*/  F2FP.F16.F32.PACK_AB R28, RZ, R28 ;  /* 0x0000001cff1c723e */ /* 0x000fe200000000ff */
[-C--:B------:R-:W-:Y:S01]  /*5110*/  FMUL R36, R36, R19.reuse ;  /* 0x0000001324247220 */ /* 0x080fe20000400000 */
[----:B------:R-:W-:Y:S01]  /*5120*/  ISETP.GT.AND P2, PT, R3, 0x8, P1 ;  /* 0x000000080300780c */ /* 0x000fe20000f44270 */
[----:B------:R-:W-:Y:S01]  /*5130*/  @P3 STG.E.U16 desc[UR38][R8.64+0x2], R27 ;  /* 0x0000021b08003986 */ /* 0x000fe2000c101526 */
[----:B------:R-:W-:Y:S01]  /*5140*/  ISETP.GT.AND P1, PT, R4, 0x10, PT ;  /* 0x000000100400780c */ /* 0x000fe20003f24270 */
[----:B------:R-:W-:Y:S01]  /*5150*/  FMUL R37, R37, R19 ;  /* 0x0000001325257220 */ /* 0x000fe20000400000 */
[----:B------:R-:W-:Y:S01]  /*5160*/  F2FP.F16.F32.PACK_AB R29, RZ, R29 ;  /* 0x0000001dff1d723e */ /* 0x000fe200000000ff */
[----:B------:R-:W-:Y:S01]  /*5170*/  @P4 STG.E.U16 desc[UR38][R6.64+0x10], R28 ;  /* 0x0000101c06004986 */ /* 0x000fe2000c101526 */
[C---:B------:R-:W-:Y:S01]  /*5180*/  ISETP.GT.AND P3, PT, R3.reuse, 0x8, P0 ;  /* 0x000000080300780c */ /* 0x040fe20000764270 */
[-C--:B------:R-:W-:Y:S01]  /*5190*/  FMUL R38, R38, R19.reuse ;  /* 0x0000001326267220 */ /* 0x080fe20000400000 */
[----:B------:R-:W-:Y:S01]  /*51a0*/  ISETP.GT.AND P0, PT, R4, 0x11, PT ;  /* 0x000000110400780c */ /* 0x000fe20003f04270 */
[----:B------:R-:W-:Y:S01]  /*51b0*/  @P5 STG.E.U16 desc[UR38][R6.64+0x12], R29 ;  /* 0x0000121d06005986 */ /* 0x000fe2000c101526 */
        /* <DEDUP_REMOVED lines=161> */
[----:B------:R-:W-:Y:S01]  /*5bd0*/  FMUL R87, R87, R19 ;  /* 0x0000001357577220 */ /* 0x000fe20000400000 */
[----:B------:R-:W-:-:S02]  /*5be0*/  F2FP.F16.F32.PACK_AB R62, RZ, R62 ;  /* 0x0000003eff3e723e */ /* 0x000fc400000000ff */
[C---:B------:R-:W-:Y:S02]  /*5bf0*/  ISETP.GT.AND P5, PT, R3.reuse, RZ, P0 ;  /* 0x000000ff0300720c */ /* 0x040fe400007a4270 */
[----:B------:R-:W-:Y:S01]  /*5c00*/  F2FP.F16.F32.PACK_AB R63, RZ, R63 ;  /* 0x0000003fff3f723e */ /* 0x000fe200000000ff */
[----:B------:R-:W-:Y:S01]  /*5c10*/  @P2 STG.E.U16 desc[UR38][R8.64+0x90], R62 ;  /* 0x0000903e08002986 */ /* 0x000fe2000c101526 */
[----:B------:R-:W-:Y:S02]  /*5c20*/  F2FP.F16.F32.PACK_AB R64, RZ, R64 ;  /* 0x00000040ff40723e */ /* 0x000fe400000000ff */
[C---:B------:R-:W-:Y:S01]  /*5c30*/  ISETP.GT.AND P2, PT, R3.reuse, 0x8, P1 ;  /* 0x000000080300780c */ /* 0x040fe20000f44270 */
[----:B------:R-:W-:Y:S01]  /*5c40*/  @P3 STG.E.U16 desc[UR38][R8.64+0x92], R63 ;  /* 0x0000923f08003986 */ /* 0x000fe2000c101526 */
[----:B------:R-:W-:Y:S02]  /*5c50*/  ISETP.GT.AND P1, PT, R4, 0x58, PT ;  /* 0x000000580400780c */ /* 0x000fe40003f24270 */
[----:B------:R-:W-:Y:S01]  /*5c60*/  F2FP.F16.F32.PACK_AB R65, RZ, R65 ;  /* 0x00000041ff41723e */ /* 0x000fe200000000ff */
[----:B------:R-:W-:Y:S01]  /*5c70*/  @P4 STG.E.U16 desc[UR38][R6.64+0xa0], R64 ;  /* 0x0000a04006004986 */ /* 0x000fe2000c101526 */
[----:B------:R-:W-:-:S02]  /*5c80*/  ISETP.GT.AND P3, PT, R3, 0x8, P0 ;  /* 0x000000080300780c */ /* 0x000fc40000764270 */
[----:B------:R-:W-:Y:S01]  /*5c90*/  ISETP.GT.AND P0, PT, R4, 0x59, PT ;  /* 0x000000590400780c */ /* 0x000fe20003f04270 */
[----:B------:R-:W-:Y:S01]  /*5ca0*/  @P5 STG.E.U16 desc[UR38][R6.64+0xa2], R65 ;  /* 0x0000a24106005986 */ /* 0x000fe2000c101526 */
[C---:B------:R-:W-:Y:S02]  /*5cb0*/  ISETP.GT.AND P4, PT, R3.reuse, RZ, P1 ;  /* 0x000000ff0300720c */ /* 0x040fe40000f84270 */
[----:B------:R-:W-:Y:S02]  /*5cc0*/  F2FP.F16.F32.PACK_AB R66, RZ, R66 ;  /* 0x00000042ff42723e */ /* 0x000fe400000000ff */
[----:B------:R-:W-:Y:S02]  /*5cd0*/  ISETP.GT.AND P5, PT, R3, RZ, P0 ;  /* 0x000000ff0300720c */ /* 0x000fe400007a4270 */
[----:B------:R-:W-:Y:S01]  /*5ce0*/  F2FP.F16.F32.PACK_AB R67, RZ, R67 ;  /* 0x00000043ff43723e */ /* 0x000fe200000000ff */
[----:B------:R-:W-:Y:S01]  /*5cf0*/  @P2 STG.E.U16 desc[UR38][R8.64+0xa0], R66 ;  /* 0x0000a04208002986 */ /* 0x000fe2000c101526 */
[----:B------:R-:W-:-:S02]  /*5d00*/  F2FP.F16.F32.PACK_AB R68, RZ, R68 ;  /* 0x00000044ff44723e */ /* 0x000fc400000000ff */
[C---:B------:R-:W-:Y:S01]  /*5d10*/  ISETP.GT.AND P2, PT, R3.reuse, 0x8, P1 ;  /* 0x000000080300780c */ /* 0x040fe20000f44270 */
[----:B------:R-:W-:Y:S01]  /*5d20*/  @P3 STG.E.U16 desc[UR38][R8.64+0xa2], R67 ;  /* 0x0000a24308003986 */ /* 0x000fe2000c101526 */
[C---:B------:R-:W-:Y:S02]  /*5d30*/  ISETP.GT.AND P1, PT, R4.reuse, 0x60, PT ;  /* 0x000000600400780c */ /* 0x040fe40003f24270 */
[----:B------:R-:W-:Y:S01]  /*5d40*/  F2FP.F16.F32.PACK_AB R69, RZ, R69 ;  /* 0x00000045ff45723e */ /* 0x000fe200000000ff */
[----:B------:R-:W-:Y:S01]  /*5d50*/  @P4 STG.E.U16 desc[UR38][R6.64+0xb0], R68 ;  /* 0x0000b04406004986 */ /* 0x000fe2000c101526 */
[C---:B------:R-:W-:Y:S02]  /*5d60*/  ISETP.GT.AND P3, PT, R3.reuse, 0x8, P0 ;  /* 0x000000080300780c */ /* 0x040fe40000764270 */
[----:B------:R-:W-:Y:S01]  /*5d70*/  ISETP.GT.AND P0, PT, R4, 0x61, PT ;  /* 0x000000610400780c */ /* 0x000fe20003f04270 */
[----:B------:R-:W-:Y:S01]  /*5d80*/  @P5 STG.E.U16 desc[UR38][R6.64+0xb2], R69 ;  /* 0x0000b24506005986 */ /* 0x000fe2000c101526 */
[----:B------:R-:W-:-:S02]  /*5d90*/  ISETP.GT.AND P4, PT, R3, RZ, P1 ;  /* 0x000000ff0300720c */ /* 0x000fc40000f84270 */
[C---:B------:R-:W-:Y:S02]  /*5da0*/  ISETP.GT.AND P5, PT, R3.reuse, RZ, P0 ;  /* 0x000000ff0300720c */ /* 0x040fe400007a4270 */
[----:B------:R-:W-:Y:S02]  /*5db0*/  F2FP.F16.F32.PACK_AB R70, RZ, R70 ;  /* 0x00000046ff46723e */ /* 0x000fe400000000ff */
[----:B------:R-:W-:Y:S02]  /*5dc0*/  F2FP.F16.F32.PACK_AB R71, RZ, R71 ;  /* 0x00000047ff47723e */ /* 0x000fe400000000ff */
[----:B------:R-:W-:Y:S01]  /*5dd0*/  F2FP.F16.F32.PACK_AB R72, RZ, R72 ;  /* 0x00000048ff48723e */ /* 0x000fe200000000ff */
[----:B------:R-:W-:Y:S01]  /*5de0*/  @P2 STG.E.U16 desc[UR38][R8.64+0xb0], R70 ;  /* 0x0000b04608002986 */ /* 0x000fe2000c101526 */
[----:B------:R-:W-:Y:S02]  /*5df0*/  F2FP.F16.F32.PACK_AB R73, RZ, R73 ;  /* 0x00000049ff49723e */ /* 0x000fe400000000ff */
[C---:B------:R-:W-:Y:S01]  /*5e00*/  ISETP.GT.AND P1, PT, R3.reuse, 0x8, P1 ;  /* 0x000000080300780c */ /* 0x040fe20000f24270 */
[----:B------:R-:W-:Y:S01]  /*5e10*/  @P3 STG.E.U16 desc[UR38][R8.64+0xb2], R71 ;  /* 0x0000b24708003986 */ /* 0x000fe2000c101526 */
[----:B------:R-:W-:-:S02]  /*5e20*/  ISETP.GT.AND P2, PT, R3, 0x8, P0 ;  /* 0x000000080300780c */ /* 0x000fc40000744270 */
[C---:B------:R-:W-:Y:S01]  /*5e30*/  ISETP.GT.AND P0, PT, R4.reuse, 0x69, PT ;  /* 0x000000690400780c */ /* 0x040fe20003f04270 */
[----:B------:R-:W-:Y:S01]  /*5e40*/  @P4 STG.E.U16 desc[UR38][R6.64+0xc0], R72 ;  /* 0x0000c04806004986 */ /* 0x000fe2000c101526 */
[----:B------:R-:W-:Y:S02]  /*5e50*/  ISETP.GT.AND P4, PT, R4, 0x68, PT ;  /* 0x000000680400780c */ /* 0x000fe40003f84270 */
[----:B------:R-:W-:Y:S01]  /*5e60*/  F2FP.F16.F32.PACK_AB R74, RZ, R74 ;  /* 0x0000004aff4a723e */ /* 0x000fe200000000ff */
[----:B------:R-:W-:Y:S01]  /*5e70*/  @P5 STG.E.U16 desc[UR38][R6.64+0xc2], R73 ;  /* 0x0000c24906005986 */ /* 0x000fe2000c101526 */
[C---:B------:R-:W-:Y:S02]  /*5e80*/  ISETP.GT.AND P5, PT, R3.reuse, RZ, P4 ;  /* 0x000000ff0300720c */ /* 0x040fe400027a4270 */
[----:B------:R-:W-:Y:S01]  /*5e90*/  ISETP.GT.AND P3, PT, R3, RZ, P0 ;  /* 0x000000ff0300720c */ /* 0x000fe20000764270 */
[----:B------:R-:W-:Y:S01]  /*5ea0*/  @P1 STG.E.U16 desc[UR38][R8.64+0xc0], R74 ;  /* 0x0000c04a08001986 */ /* 0x000fe2000c101526 */
[----:B------:R-:W-:-:S02]  /*5eb0*/  F2FP.F16.F32.PACK_AB R75, RZ, R75 ;  /* 0x0000004bff4b723e */ /* 0x000fc400000000ff */
[----:B------:R-:W-:Y:S02]  /*5ec0*/  F2FP.F16.F32.PACK_AB R76, RZ, R76 ;  /* 0x0000004cff4c723e */ /* 0x000fe400000000ff */
[C---:B------:R-:W-:Y:S01]  /*5ed0*/  ISETP.GT.AND P4, PT, R3.reuse, 0x8, P4 ;  /* 0x000000080300780c */ /* 0x040fe20002784270 */
[----:B------:R-:W-:Y:S01]  /*5ee0*/  @P2 STG.E.U16 desc[UR38][R8.64+0xc2], R75 ;  /* 0x0000c24b08002986 */ /* 0x000fe2000c101526 */
[----:B------:R-:W-:Y:S02]  /*5ef0*/  F2FP.F16.F32.PACK_AB R77, RZ, R77 ;  /* 0x0000004dff4d723e */ /* 0x000fe400000000ff */
[C---:B------:R-:W-:Y:S01]  /*5f00*/  ISETP.GT.AND P2, PT, R4.reuse, 0x71, PT ;  /* 0x000000710400780c */ /* 0x040fe20003f44270 */
[----:B------:R-:W-:Y:S01]  /*5f10*/  @P5 STG.E.U16 desc[UR38][R6.64+0xd0], R76 ;  /* 0x0000d04c06005986 */ /* 0x000fe2000c101526 */
[----:B------:R-:W-:Y:S02]  /*5f20*/  ISETP.GT.AND P5, PT, R3, 0x8, P0 ;  /* 0x000000080300780c */ /* 0x000fe400007a4270 */
[C---:B------:R-:W-:Y:S01]  /*5f30*/  ISETP.GT.AND P1, PT, R4.reuse, 0x78, PT ;  /* 0x000000780400780c */ /* 0x040fe20003f24270 */
[----:B------:R-:W-:Y:S01]  /*5f40*/  @P3 STG.E.U16 desc[UR38][R6.64+0xd2], R77 ;  /* 0x0000d24d06003986 */ /* 0x000fe2000c101526 */
[----:B------:R-:W-:-:S02]  /*5f50*/  ISETP.GT.AND P3, PT, R4, 0x70, PT ;  /* 0x000000700400780c */ /* 0x000fc40003f64270 */
[----:B------:R-:W-:Y:S01]  /*5f60*/  ISETP.GT.AND P0, PT, R4, 0x79, PT ;  /* 0x000000790400780c */ /* 0x000fe20003f04270 */
[----:B------:R-:W-:Y:S01]  /*5f70*/  @P4 IMAD.MOV.U32 R4, RZ, RZ, R8 ;  /* 0x000000ffff044224 */ /* 0x000fe200078e0008 */
[----:B------:R-:W-:Y:S01]  /*5f80*/  F2FP.F16.F32.PACK_AB R78, RZ, R78 ;  /* 0x0000004eff4e723e */ /* 0x000fe200000000ff */
[----:B------:R-:W-:Y:S01]  /*5f90*/  @P4 IMAD.MOV.U32 R5, RZ, RZ, R9 ;  /* 0x000000ffff054224 */ /* 0x000fe200078e0009 */
[----:B------:R-:W-:Y:S02]  /*5fa0*/  F2FP.F16.F32.PACK_AB R79, RZ, R79 ;  /* 0x0000004fff4f723e */ /* 0x000fe400000000ff */
[----:B------:R-:W-:Y:S02]  /*5fb0*/  F2FP.F16.F32.PACK_AB R80, RZ, R80 ;  /* 0x00000050ff50723e */ /* 0x000fe400000000ff */
[----:B------:R0:W-:Y:S01]  /*5fc0*/  @P4 STG.E.U16 desc[UR38][R4.64+0xd0], R78 ;  /* 0x0000d04e04004986 */ /* 0x0001e2000c101526 */
[----:B------:R-:W-:Y:S02]  /*5fd0*/  ISETP.GT.AND P4, PT, R3, RZ, P2 ;  /* 0x000000ff0300720c */ /* 0x000fe40001784270 */
[----:B------:R-:W-:-:S02]  /*5fe0*/  F2FP.F16.F32.PACK_AB R81, RZ, R81 ;  /* 0x00000051ff51723e */ /* 0x000fc400000000ff */
[----:B------:R-:W-:Y:S02]  /*5ff0*/  ISETP.GT.AND P2, PT, R3, 0x8, P2 ;  /* 0x000000080300780c */ /* 0x000fe40001744270 */
[----:B------:R-:W-:Y:S02]  /*6000*/  F2FP.F16.F32.PACK_AB R82, RZ, R82 ;  /* 0x00000052ff52723e */ /* 0x000fe400000000ff */
[----:B------:R-:W-:Y:S02]  /*6010*/  F2FP.F16.F32.PACK_AB R83, RZ, R83 ;  /* 0x00000053ff53723e */ /* 0x000fe400000000ff */
[----:B------:R-:W-:Y:S01]  /*6020*/  F2FP.F16.F32.PACK_AB R84, RZ, R84 ;  /* 0x00000054ff54723e */ /* 0x000fe200000000ff */
[----:B0-----:R-:W-:Y:S01]  /*6030*/  @P5 IMAD.MOV.U32 R4, RZ, RZ, R8 ;  /* 0x000000ffff045224 */ /* 0x001fe200078e0008 */
[----:B------:R-:W-:Y:S01]  /*6040*/  F2FP.F16.F32.PACK_AB R85, RZ, R85 ;  /* 0x00000055ff55723e */ /* 0x000fe200000000ff */
[----:B------:R-:W-:Y:S01]  /*6050*/  @P5 IMAD.MOV.U32 R5, RZ, RZ, R9 ;  /* 0x000000ffff055224 */ /* 0x000fe200078e0009 */
[----:B------:R-:W-:-:S02]  /*6060*/  F2FP.F16.F32.PACK_AB R86, RZ, R86 ;  /* 0x00000056ff56723e */ /* 0x000fc400000000ff */
[----:B------:R-:W-:Y:S02]  /*6070*/  F2FP.F16.F32.PACK_AB R87, RZ, R87 ;  /* 0x00000057ff57723e */ /* 0x000fe400000000ff */
[----:B------:R0:W-:Y:S01]  /*6080*/  @P5 STG.E.U16 desc[UR38][R4.64+0xd2], R79 ;  /* 0x0000d24f04005986 */ /* 0x0001e2000c101526 */
[C---:B------:R-:W-:Y:S02]  /*6090*/  ISETP.GT.AND P5, PT, R3.reuse, RZ, P3 ;  /* 0x000000ff0300720c */ /* 0x040fe40001fa4270 */
[----:B------:R-:W-:-:S11]  /*60a0*/  ISETP.GT.AND P3, PT, R3, 0x8, P3 ;  /* 0x000000080300780c */ /* 0x000fd60001f64270 */
[----:B0-----:R-:W-:Y:S02]  /*60b0*/  @P5 IMAD.MOV.U32 R4, RZ, RZ, R6 ;  /* 0x000000ffff045224 */ /* 0x001fe400078e0006 */
[----:B------:R-:W-:-:S05]  /*60c0*/  @P5 IMAD.MOV.U32 R5, RZ, RZ, R7 ;  /* 0x000000ffff055224 */ /* 0x000fca00078e0007 */
[----:B------:R0:W-:Y:S01]  /*60d0*/  @P5 STG.E.U16 desc[UR38][R4.64+0xe0], R80 ;  /* 0x0000e05004005986 */ /* 0x0001e2000c101526 */
[C---:B------:R-:W-:Y:S02]  /*60e0*/  ISETP.GT.AND P5, PT, R3.reuse, RZ, P0 ;  /* 0x000000ff0300720c */ /* 0x040fe400007a4270 */
[----:B------:R-:W-:Y:S01]  /*60f0*/  ISETP.GT.AND P0, PT, R3, 0x8, P0 ;  /* 0x000000080300780c */ /* 0x000fe20000704270 */
[----:B0-----:R-:W-:Y:S02]  /*6100*/  @P4 IMAD.MOV.U32 R4, RZ, RZ, R6 ;  /* 0x000000ffff044224 */ /* 0x001fe400078e0006 */
[----:B------:R-:W-:-:S05]  /*6110*/  @P4 IMAD.MOV.U32 R5, RZ, RZ, R7 ;  /* 0x000000ffff054224 */ /* 0x000fca00078e0007 */
[----:B------:R0:W-:Y:S01]  /*6120*/  @P4 STG.E.U16 desc[UR38][R4.64+0xe2], R81 ;  /* 0x0000e25104004986 */ /* 0x0001e2000c101526 */
[C---:B------:R-:W-:Y:S02]  /*6130*/  ISETP.GT.AND P4, PT, R3.reuse, RZ, P1 ;  /* 0x000000ff0300720c */ /* 0x040fe40000f84270 */
[----:B------:R-:W-:Y:S01]  /*6140*/  ISETP.GT.AND P1, PT, R3, 0x8, P1 ;  /* 0x000000080300780c */ /* 0x000fe20000f24270 */
[----:B0-----:R-:W-:Y:S02]  /*6150*/  @P3 IMAD.MOV.U32 R4, RZ, RZ, R8 ;  /* 0x000000ffff043224 */ /* 0x001fe400078e0008 */
[----:B------:R-:W-:-:S05]  /*6160*/  @P3 IMAD.MOV.U32 R5, RZ, RZ, R9 ;  /* 0x000000ffff053224 */ /* 0x000fca00078e0009 */
[----:B------:R0:W-:Y:S02]  /*6170*/  @P3 STG.E.U16 desc[UR38][R4.64+0xe0], R82 ;  /* 0x0000e05204003986 */ /* 0x0001e4000c101526 */
[----:B0-----:R-:W-:Y:S02]  /*6180*/  @P2 IMAD.MOV.U32 R4, RZ, RZ, R8 ;  /* 0x000000ffff042224 */ /* 0x001fe400078e0008 */
[----:B------:R-:W-:-:S05]  /*6190*/  @P2 IMAD.MOV.U32 R5, RZ, RZ, R9 ;  /* 0x000000ffff052224 */ /* 0x000fca00078e0009 */
[----:B------:R0:W-:Y:S02]  /*61a0*/  @P2 STG.E.U16 desc[UR38][R4.64+0xe2], R83 ;  /* 0x0000e25304002986 */ /* 0x0001e4000c101526 */
[----:B0-----:R-:W-:Y:S02]  /*61b0*/  @P4 IMAD.MOV.U32 R4, RZ, RZ, R6 ;  /* 0x000000ffff044224 */ /* 0x001fe400078e0006 */
[----:B------:R-:W-:-:S05]  /*61c0*/  @P4 IMAD.MOV.U32 R5, RZ, RZ, R7 ;  /* 0x000000ffff054224 */ /* 0x000fca00078e0007 */
[----:B------:R0:W-:Y:S04]  /*61d0*/  @P4 STG.E.U16 desc[UR38][R4.64+0xf0], R84 ;  /* 0x0000f05404004986 */ /* 0x0001e8000c101526 */
[----:B------:R1:W-:Y:S01]  /*61e0*/  @P5 STG.E.U16 desc[UR38][R6.64+0xf2], R85 ;  /* 0x0000f25506005986 */ /* 0x0003e2000c101526 */
[----:B0-----:R-:W-:Y:S02]  /*61f0*/  @P1 IMAD.MOV.U32 R4, RZ, RZ, R8 ;  /* 0x000000ffff041224 */ /* 0x001fe400078e0008 */
[----:B------:R-:W-:-:S05]  /*6200*/  @P1 IMAD.MOV.U32 R5, RZ, RZ, R9 ;  /* 0x000000ffff051224 */ /* 0x000fca00078e0009 */
[----:B------:R1:W-:Y:S04]  /*6210*/  @P1 STG.E.U16 desc[UR38][R4.64+0xf0], R86 ;  /* 0x0000f05604001986 */ /* 0x0003e8000c101526 */
[----:B------:R1:W-:Y:S02]  /*6220*/  @P0 STG.E.U16 desc[UR38][R8.64+0xf2], R87 ;  /* 0x0000f25708000986 */ /* 0x0003e4000c101526 */
.L_x_154:
[----:B------:R-:W-:Y:S05]  /*6230*/  BSYNC B0 ;  /* 0x0000000000007941 */ /* 0x000fea0003800000 */
.L_x_28:
[----:B------:R-:W-:Y:S01]  /*6240*/  IADD3 R16, P0, R16, UR36, RZ ;  /* 0x0000002410107c10 */ /* 0x000fe2000ff1e0ff */
[----:B------:R-:W-:Y:S01]  /*6250*/  ULDC.64 UR4, c[0x0][0x650] ;  /* 0x0001940000047ab9 */ /* 0x000fe20000000a00 */
[----:B------:R-:W-:Y:S01]  /*6260*/  PRMT R3, RZ, 0x7610, R3 ;  /* 0x00007610ff037816 */ /* 0x000fe20000000003 */
[----:B------:R-:W-:Y:S01]  /*6270*/  IMAD.MOV.U32 R100, RZ, RZ, -0x1 ;  /* 0xffffffffff647424 */ /* 0x000fe200078e00ff */
[----:B------:R-:W-:Y:S01]  /*6280*/  IADD3.X R17, R17, UR42, RZ, P0, !PT ;  /* 0x0000002a11117c10 */ /* 0x000fe200087fe4ff */
[----:B------:R-:W-:Y:S01]  /*6290*/  IMAD.MOV.U32 R99, RZ, RZ, -0x1 ;  /* 0xffffffffff637424 */ /* 0x000fe200078e00ff */
[----:B------:R-:W-:-:S04]  /*62a0*/  ISETP.GE.U32.AND P0, PT, R16, UR4, PT ;  /* 0x0000000410007c0c */ /* 0x000fc8000bf06070 */
[----:B------:R-:W-:-:S13]  /*62b0*/  ISETP.GE.U32.AND.EX P0, PT, R17, UR5, PT, P0 ;  /* 0x0000000511007c0c */ /* 0x000fda000bf06100 */
[----:B------:R-:W-:Y:S05]  /*62c0*/  @P0 BRA `(.L_x_155) ;  /* 0x00000004004c0947 */ /* 0x000fea0003800000 */
[----:B------:R-:W0:Y:S01]  /*62d0*/  LDC.64 R10, c[0x0][0x628] ;  /* 0x00018a00ff0a7b82 */ /* 0x000e220000000a00 */
[----:B---3--:R-:W3:Y:S01]  /*62e0*/  S2R R12, SR_CTAID.X ;  /* 0x00000000000c7919 */ /* 0x008ee20000002500 */
[----:B-12-4-:R-:W-:Y:S02]  /*62f0*/  IMAD.MOV.U32 R8, RZ, RZ, R16 ;  /* 0x000000ffff087224 */ /* 0x016fe400078e0010 */
[----:B------:R-:W-:Y:S01]  /*6300*/  IMAD.MOV.U32 R9, RZ, RZ, R17 ;  /* 0x000000ffff097224 */ /* 0x000fe200078e0011 */
[----:B------:R-:W1:Y:S03]  /*6310*/  S2R R20, SR_CTAID.Y ;  /* 0x0000000000147919 */ /* 0x000e660000002600 */
[----:B------:R-:W2:Y:S08]  /*6320*/  LDC R0, c[0x0][0x630] ;  /* 0x00018c00ff007b82 */ /* 0x000eb00000000800 */
[----:B------:R-:W4:Y:S01]  /*6330*/  LDC.64 R14, c[0x0][0x620] ;  /* 0x00018800ff0e7b82 */ /* 0x000f220000000a00 */
[----:B0-----:R-:W-:-:S04]  /*6340*/  ISETP.NE.U32.AND P0, PT, R10, RZ, PT ;  /* 0x000000ff0a00720c */ /* 0x001fc80003f05070 */
[----:B------:R-:W-:-:S13]  /*6350*/  ISETP.NE.AND.EX P0, PT, R11, RZ, PT, P0 ;  /* 0x000000ff0b00720c */ /* 0x000fda0003f05300 */
[----:B-1234-:R-:W-:Y:S05]  /*6360*/  @!P0 BRA `(.L_x_156) ;  /* 0x0000000000288947 */ /* 0x01efea0003800000 */
        /* <DEDUP_REMOVED lines=10> */
.L_x_156:
[-CC-:B------:R-:W-:Y:S01]  /*6410*/  SHF.R.U64 R99, R8, R0.reuse, R9.reuse ;  /* 0x0000000008637219 */ /* 0x180fe20000001209 */
[----:B------:R-:W0:Y:S01]  /*6420*/  LDC.64 R26, c[0x0][0x640] ;  /* 0x00019000ff1a7b82 */ /* 0x000e220000000a00 */
[----:B------:R-:W-:Y:S01]  /*6430*/  SHF.R.U32.HI R0, RZ, R0, R9 ;  /* 0x00000000ff007219 */ /* 0x000fe20000011609 */
[----:B------:R-:W-:Y:S01]  /*6440*/  ULDC UR4, c[0x0][0x150] ;  /* 0x0000540000047ab9 */ /* 0x000fe20000000800 */
[----:B------:R-:W-:Y:S02]  /*6450*/  IADD3 R3, P0, RZ, -R99, RZ ;  /* 0x80000063ff037210 */ /* 0x000fe40007f1e0ff */
[----:B------:R-:W-:-:S03]  /*6460*/  I2FP.F32.U32 R7, R12 ;  /* 0x0000000c00077245 */ /* 0x000fc60000201000 */
[----:B------:R-:W1:Y:S01]  /*6470*/  LDC R6, c[0x0][0x618] ;  /* 0x00018600ff067b82 */ /* 0x000e620000000800 */
[----:B------:R-:W-:Y:S02]  /*6480*/  IMAD.X R5, RZ, RZ, ~R0, P0 ;  /* 0x000000ffff057224 */ /* 0x000fe400000e0e00 */
[----:B------:R-:W-:Y:S01]  /*6490*/  FMUL R7, R7, UR4 ;  /* 0x0000000407077c20 */ /* 0x000fe20008400000 */
[----:B------:R-:W-:Y:S01]  /*64a0*/  ULDC UR4, c[0x0][0x154] ;  /* 0x0000550000047ab9 */ /* 0x000fe20000000800 */
[-C--:B------:R-:W-:Y:S02]  /*64b0*/  IMAD R0, R5, R14.reuse, RZ ;  /* 0x0000000e05007224 */ /* 0x080fe400078e02ff */
[C---:B------:R-:W-:Y:S01]  /*64c0*/  IMAD.WIDE.U32 R4, R3.reuse, R14, R16 ;  /* 0x0000000e03047225 */ /* 0x040fe200078e0010 */
[----:B------:R-:W2:Y:S01]  /*64d0*/  LDC R8, c[0x0][0x608] ;  /* 0x00018200ff087b82 */ /* 0x000ea20000000800 */
[----:B------:R-:W3:Y:S02]  /*64e0*/  F2I.U32.TRUNC.NTZ R7, R7 ;  /* 0x0000000700077305 */ /* 0x000ee4000020f000 */
[----:B------:R-:W-:Y:S01]  /*64f0*/  IMAD R3, R3, R15, R0 ;  /* 0x0000000f03037224 */ /* 0x000fe200078e0200 */
[----:B------:R-:W-:-:S03]  /*6500*/  I2FP.F32.U32 R0, R20 ;  /* 0x0000001400007245 */ /* 0x000fc60000201000 */
[----:B------:R-:W-:Y:S01]  /*6510*/  IMAD.IADD R3, R5, 0x1, R3 ;  /* 0x0000000105037824 */ /* 0x000fe200078e0203 */
[----:B------:R-:W4:Y:S01]  /*6520*/  LDC R11, c[0x0][0x658] ;  /* 0x00019600ff0b7b82 */ /* 0x000f220000000800 */
[----:B0-----:R-:W-:-:S04]  /*6530*/  ISETP.NE.U32.AND P0, PT, R26, RZ, PT ;  /* 0x000000ff1a00720c */ /* 0x001fc80003f05070 */
[----:B------:R-:W-:-:S03]  /*6540*/  ISETP.NE.AND.EX P0, PT, R27, RZ, PT, P0 ;  /* 0x000000ff1b00720c */ /* 0x000fc60003f05300 */
[----:B------:R-:W0:Y:S01]  /*6550*/  LDC R9, c[0x0][0x144] ;  /* 0x00005100ff097b82 */ /* 0x000e220000000800 */
[-C--:B-1----:R-:W-:Y:S01]  /*6560*/  SHF.R.U64 R10, R4, R6.reuse, R3 ;  /* 0x00000006040a7219 */ /* 0x082fe20000001203 */
[----:B---3--:R-:W-:Y:S01]  /*6570*/  IMAD.MOV R7, RZ, RZ, -R7 ;  /* 0x000000ffff077224 */ /* 0x008fe200078e0a07 */
[----:B------:R-:W-:Y:S01]  /*6580*/  SHF.R.U32.HI R3, RZ, R6, R3 ;  /* 0x00000006ff037219 */ /* 0x000fe20000011603 */
[----:B------:R-:W-:-:S04]  /*6590*/  FMUL R6, R0, UR4 ;  /* 0x0000000400067c20 */ /* 0x000fc80008400000 */
[----:B------:R-:W1:Y:S01]  /*65a0*/  LDC R21, c[0x0][0x148] ;  /* 0x00005200ff157b82 */ /* 0x000e620000000800 */
[----:B------:R3:W0:Y:S01]  /*65b0*/  F2I.U32.TRUNC.NTZ R14, R6 ;  /* 0x00000006000e7305 */ /* 0x000622000020f000 */
[-CC-:B--2---:R-:W-:Y:S02]  /*65c0*/  SHF.R.U64 R13, R10, R8.reuse, R3.reuse ;  /* 0x000000080a0d7219 */ /* 0x184fe40000001203 */
[----:B------:R-:W-:-:S04]  /*65d0*/  SHF.R.U32.HI R0, RZ, R8, R3 ;  /* 0x00000008ff007219 */ /* 0x000fc80000011603 */
[----:B-----5:R-:W2:Y:S01]  /*65e0*/  LDC R24, c[0x0][0x648] ;  /* 0x00019200ff187b82 */ /* 0x020ea20000000800 */
[-CC-:B----4-:R-:W-:Y:S02]  /*65f0*/  SHF.R.U64 R15, R13, R11.reuse, R0.reuse ;  /* 0x0000000b0d0f7219 */ /* 0x190fe40000001200 */
[----:B------:R-:W-:-:S03]  /*6600*/  SHF.R.U32.HI R5, RZ, R11, R0 ;  /* 0x0000000bff057219 */ /* 0x000fc60000011600 */
[----:B------:R-:W-:Y:S02]  /*6610*/  IMAD.MOV.U32 R4, RZ, RZ, R15 ;  /* 0x000000ffff047224 */ /* 0x000fe400078e000f */
[----:B------:R-:W4:Y:S01]  /*6620*/  LDC R28, c[0x0][0x638] ;  /* 0x00018e00ff1c7b82 */ /* 0x000f220000000800 */
[----:B0-----:R-:W-:-:S07]  /*6630*/  IMAD R25, R9, R7, R12 ;  /* 0x0000000709197224 */ /* 0x001fce00078e020c */
[----:B------:R-:W0:Y:S08]  /*6640*/  LDC R29, c[0x0][0x610] ;  /* 0x00018400ff1d7b82 */ /* 0x000e300000000800 */
[----:B------:R-:W0:Y:S01]  /*6650*/  LDC R30, c[0x0][0x600] ;  /* 0x00018000ff1e7b82 */ /* 0x000e220000000800 */
[----:B-123--:R-:W-:Y:S05]  /*6660*/  @!P0 BRA `(.L_x_157) ;  /* 0x0000000000288947 */ /* 0x00efea0003800000 */
        /* <DEDUP_REMOVED lines=10> */
.L_x_157:
[----:B------:R-:W-:Y:S01]  /*6710*/  ISETP.NE.AND P0, PT, R2, 0x1, PT ;  /* 0x000000010200780c */ /* 0x000fe20003f05270 */
[----:B------:R-:W-:Y:S01]  /*6720*/  IMAD.MOV R14, RZ, RZ, -R14 ;  /* 0x000000ffff0e7224 */ /* 0x000fe200078e0a0e */
[----:B------:R-:W-:Y:S02]  /*6730*/  SHF.R.U64 R0, R4, R24, R5 ;  /* 0x0000001804007219 */ /* 0x000fe40000001205 */
[----:B------:R-:W-:Y:S02]  /*6740*/  LOP3.LUT R3, R13, R96, RZ, 0xc0, !PT ;  /* 0x000000600d037212 */ /* 0x000fe400078ec0ff */
[----:B------:R-:W-:Y:S01]  /*6750*/  LOP3.LUT R10, R10, R95, RZ, 0xc0, !PT ;  /* 0x0000005f0a0a7212 */ /* 0x000fe200078ec0ff */
[----:B------:R-:W-:Y:S02]  /*6760*/  IMAD.MOV R4, RZ, RZ, -R0 ;  /* 0x000000ffff047224 */ /* 0x000fe400078e0a00 */
[----:B------:R-:W-:Y:S02]  /*6770*/  IMAD R0, R90, R0, R3 ;  /* 0x000000005a007224 */ /* 0x000fe400078e0203 */
[----:B----4-:R-:W-:-:S02]  /*6780*/  IMAD R3, R4, R28, R15 ;  /* 0x0000001c04037224 */ /* 0x010fc400078e020f */
[----:B------:R-:W-:Y:S02]  /*6790*/  @P0 IMAD R25, R21, R14, R20 ;  /* 0x0000000e15190224 */ /* 0x000fe400078e0214 */
[----:B0-----:R-:W-:Y:S02]  /*67a0*/  IMAD R5, R3, R30, R10 ;  /* 0x0000001e03057224 */ /* 0x001fe400078e020a */
[----:B------:R-:W-:Y:S02]  /*67b0*/  IMAD R0, R0, R29, R25 ;  /* 0x0000001d00007224 */ /* 0x000fe400078e0219 */
[----:B------:R-:W-:-:S03]  /*67c0*/  IMAD.MOV.U32 R4, RZ, RZ, 0x1 ;  /* 0x00000001ff047424 */ /* 0x000fc600078e00ff */
[----:B------:R-:W-:Y:S02]  /*67d0*/  SEL R100, R5, R0, !P0 ;  /* 0x0000000005647207 */ /* 0x000fe40004000000 */
[----:B------:R-:W-:Y:S02]  /*67e0*/  PRMT R3, R4, 0x7610, R3 ;  /* 0x0000761004037816 */ /* 0x000fe40000000003 */
[----:B------:R-:W-:-:S07]  /*67f0*/  SEL R0, R0, R5, !P0 ;  /* 0x0000000500007207 */ /* 0x000fce0004000000 */
.L_x_155:
[----:B------:R-:W-:Y:S01]  /*6800*/  LOP3.LUT P0, RZ, R3, 0xff, RZ, 0xc0, !PT ;  /* 0x000000ff03ff7812 */ /* 0x000fe2000780c0ff */
[----:B------:R-:W-:Y:S01]  /*6810*/  UIMAD.WIDE.U32 UR4, UR41, -0x55555555, URZ ;  /* 0xaaaaaaab290478a5 */ /* 0x000fe2000f8e003f */
[----:B------:R-:W-:-:S03]  /*6820*/  IMAD.MOV.U32 R101, RZ, RZ, R0 ;  /* 0x000000ffff657224 */ /* 0x000fc600078e0000 */
[----:B------:R-:W-:-:S04]  /*6830*/  USHF.R.U32.HI UR4, URZ, 0x1, UR5 ;  /* 0x000000013f047899 */ /* 0x000fc80008011605 */
[----:B------:R-:W-:-:S04]  /*6840*/  UIMAD UR41, UR4, -0x3, UR41 ;  /* 0xfffffffd042978a4 */ /* 0x000fc8000f8e0229 */
[----:B------:R-:W-:Y:S08]  /*6850*/  @P0 BRA `(.L_x_158) ;  /* 0xffffffa800500947 */ /* 0x000ff0000383ffff */
[----:B------:R-:W-:Y:S05]  /*6860*/  EXIT ;  /* 0x000000000000794d */ /* 0x000fea0003800000 */
.L_x_3:
        /* <DEDUP_REMOVED lines=26> */
.L_x_160:
[--C-:B------:R-:W-:Y:S01]  /*6a10*/  SHF.R.U64 R14, R12, R20, R13.reuse ;  /* 0x000000140c0e7219 */ /* 0x100fe2000000120d */
[----:B------:R-:W0:Y:S01]  /*6a20*/  LDC R24, c[0x0][0x618] ;  /* 0x00018600ff187b82 */ /* 0x000e220000000800 */
[----:B------:R-:W-:Y:S01]  /*6a30*/  I2FP.F32.U32 R8, R6 ;  /* 0x0000000600087245 */ /* 0x000fe20000201000 */
[----:B------:R-:W-:Y:S01]  /*6a40*/  ULDC UR4, c[0x0][0x150] ;  /* 0x0000540000047ab9 */ /* 0x000fe20000000800 */
[----:B------:R-:W-:Y:S02]  /*6a50*/  SHF.R.U32.HI R7, RZ, R20, R13 ;  /* 0x00000014ff077219 */ /* 0x000fe4000001160d */
[----:B------:R-:W-:Y:S01]  /*6a60*/  IADD3 R11, P0, RZ, -R14, RZ ;  /* 0x8000000eff0b7210 */ /* 0x000fe20007f1e0ff */
[----:B------:R-:W-:Y:S01]  /*6a70*/  FMUL R13, R8, UR4 ;  /* 0x00000004080d7c20 */ /* 0x000fe20008400000 */
[----:B------:R-:W-:Y:S01]  /*6a80*/  ULDC UR4, c[0x0][0x154] ;  /* 0x0000550000047ab9 */ /* 0x000fe20000000800 */
[----:B------:R-:W1:Y:S02]  /*6a90*/  LDC.64 R26, c[0x0][0x640] ;  /* 0x00019000ff1a7b82 */ /* 0x000e640000000a00 */
[----:B------:R-:W-:-:S02]  /*6aa0*/  IMAD.X R7, RZ, RZ, ~R7, P0 ;  /* 0x000000ffff077224 */ /* 0x000fc400000e0e07 */
[----:B------:R-:W2:Y:S01]  /*6ab0*/  F2I.U32.TRUNC.NTZ R13, R13 ;  /* 0x0000000d000d7305 */ /* 0x000ea2000020f000 */
[----:B------:R-:W-:-:S03]  /*6ac0*/  IMAD.WIDE.U32 R8, R11, R22, R16 ;  /* 0x000000160b087225 */ /* 0x000fc600078e0010 */
[----:B------:R-:W3:Y:S01]  /*6ad0*/  LDC R15, c[0x0][0x144] ;  /* 0x00005100ff0f7b82 */ /* 0x000ee20000000800 */
[----:B------:R-:W-:-:S04]  /*6ae0*/  IMAD R10, R7, R22, RZ ;  /* 0x00000016070a7224 */ /* 0x000fc800078e02ff */
[----:B------:R-:W-:Y:S02]  /*6af0*/  IMAD R7, R11, R23, R10 ;  /* 0x000000170b077224 */ /* 0x000fe400078e020a */
[----:B------:R-:W-:Y:S01]  /*6b00*/  IMAD.MOV.U32 R10, RZ, RZ, -0x1 ;  /* 0xffffffffff0a7424 */ /* 0x000fe200078e00ff */
[----:B------:R-:W4:Y:S01]  /*6b10*/  LDC R20, c[0x0][0x608] ;  /* 0x00018200ff147b82 */ /* 0x000f220000000800 */
[----:B------:R-:W-:Y:S01]  /*6b20*/  IMAD.IADD R7, R9, 0x1, R7 ;  /* 0x0000000109077824 */ /* 0x000fe200078e0207 */
[----:B------:R-:W-:-:S04]  /*6b30*/  I2FP.F32.U32 R9, R5 ;  /* 0x0000000500097245 */ /* 0x000fc80000201000 */
[-C--:B0-----:R-:W-:Y:S01]  /*6b40*/  SHF.R.U64 R12, R8, R24.reuse, R7 ;  /* 0x00000018080c7219 */ /* 0x081fe20000001207 */
[----:B--2---:R-:W-:Y:S01]  /*6b50*/  IMAD.MOV R8, RZ, RZ, -R13 ;  /* 0x000000ffff087224 */ /* 0x004fe200078e0a0d */
[----:B------:R-:W0:Y:S01]  /*6b60*/  LDC R11, c[0x0][0x658] ;  /* 0x00019600ff0b7b82 */ /* 0x000e220000000800 */
[----:B-1----:R-:W-:Y:S01]  /*6b70*/  ISETP.NE.U32.AND P0, PT, R26, RZ, PT ;  /* 0x000000ff1a00720c */ /* 0x002fe20003f05070 */
[----:B------:R-:W-:Y:S01]  /*6b80*/  FMUL R9, R9, UR4 ;  /* 0x0000000409097c20 */ /* 0x000fe20008400000 */
[----:B------:R-:W-:Y:S02]  /*6b90*/  SHF.R.U32.HI R7, RZ, R24, R7 ;  /* 0x00000018ff077219 */ /* 0x000fe40000011607 */
[----:B------:R-:W-:-:S03]  /*6ba0*/  ISETP.NE.AND.EX P0, PT, R27, RZ, PT, P0 ;  /* 0x000000ff1b00720c */ /* 0x000fc60003f05300 */
[----:B------:R-:W1:Y:S01]  /*6bb0*/  LDC R22, c[0x0][0x148] ;  /* 0x00005200ff167b82 */ /* 0x000e620000000800 */
[----:B---3--:R-:W-:Y:S02]  /*6bc0*/  IMAD R23, R15, R8, R6 ;  /* 0x000000080f177224 */ /* 0x008fe400078e0206 */
[----:B------:R-:W-:-:S05]  /*6bd0*/  IMAD.MOV.U32 R8, RZ, RZ, 0x1 ;  /* 0x00000001ff087424 */ /* 0x000fca00078e00ff */
[----:B------:R-:W2:Y:S01]  /*6be0*/  LDC R21, c[0x0][0x600] ;  /* 0x00018000ff157b82 */ /* 0x000ea20000000800 */
[-CC-:B----4-:R-:W-:Y:S02]  /*6bf0*/  SHF.R.U64 R15, R12, R20.reuse, R7.reuse ;  /* 0x000000140c0f7219 */ /* 0x190fe40000001207 */
[----:B------:R-:W-:Y:S02]  /*6c00*/  SHF.R.U32.HI R6, RZ, R20, R7 ;  /* 0x00000014ff067219 */ /* 0x000fe40000011607 */
[----:B------:R3:W4:Y:S03]  /*6c10*/  F2I.U32.TRUNC.NTZ R20, R9 ;  /* 0x0000000900147305 */ /* 0x000726000020f000 */
[----:B------:R-:W1:Y:S01]  /*6c20*/  LDC R25, c[0x0][0x648] ;  /* 0x00019200ff197b82 */ /* 0x000e620000000800 */
[-C--:B0-----:R-:W-:Y:S02]  /*6c30*/  SHF.R.U64 R19, R15, R11.reuse, R6 ;  /* 0x0000000b0f137219 */ /* 0x081fe40000001206 */
[----:B------:R-:W-:-:S02]  /*6c40*/  SHF.L.U32 R10, R10, R11, RZ ;  /* 0x0000000b0a0a7219 */ /* 0x000fc400000006ff */
[-C--:B------:R-:W-:Y:S01]  /*6c50*/  SHF.R.U32.HI R7, RZ, R11.reuse, R6 ;  /* 0x0000000bff077219 */ /* 0x080fe20000011606 */
[----:B------:R-:W-:Y:S01]  /*6c60*/  IMAD.MOV.U32 R6, RZ, RZ, R19 ;  /* 0x000000ffff067224 */ /* 0x000fe200078e0013 */
[----:B------:R-:W-:Y:S01]  /*6c70*/  SHF.L.U32 R24, R8, R11, RZ ;  /* 0x0000000b08187219 */ /* 0x000fe200000006ff */
[----:B------:R-:W0:Y:S01]  /*6c80*/  LDC R28, c[0x0][0x638] ;  /* 0x00018e00ff1c7b82 */ /* 0x000e220000000800 */
[----:B------:R-:W-:-:S07]  /*6c90*/  LOP3.LUT R30, RZ, R10, RZ, 0x33, !PT ;  /* 0x0000000aff1e7212 */ /* 0x000fce00078e33ff */
[----:B------:R-:W0:Y:S01]  /*6ca0*/  LDC R29, c[0x0][0x610] ;  /* 0x00018400ff1d7b82 */ /* 0x000e220000000800 */
[----:B---34-:R-:W-:Y:S05]  /*6cb0*/  @!P0 BRA `(.L_x_161) ;  /* 0x0000000000288947 */ /* 0x018fea0003800000 */
[----:B------:R-:W3:Y:S02]  /*6cc0*/  LDC R6, c[0x0][0x64c] ;  /* 0x00019300ff067b82 */ /* 0x000ee40000000800 */
[----:B---3--:R-:W-:-:S05]  /*6cd0*/  IADD3 R11, P0, R19, R6, RZ ;  /* 0x00000006130b7210 */ /* 0x008fca0007f1e0ff */
        /* <DEDUP_REMOVED lines=8> */
.L_x_161:
[----:B------:R-:W-:Y:S01]  /*6d60*/  ISETP.NE.AND P0, PT, R2, 0x1, PT ;  /* 0x000000010200780c */ /* 0x000fe20003f05270 */
[----:B--2---:R-:W-:Y:S01]  /*6d70*/  VIADD R9, R21, 0xffffffff ;  /* 0xffffffff15097836 */ /* 0x004fe20000000000 */
[----:B-1----:R-:W-:Y:S01]  /*6d80*/  SHF.R.U64 R7, R6, R25, R7 ;  /* 0x0000001906077219 */ /* 0x002fe20000001207 */
[----:B------:R-:W-:Y:S01]  /*6d90*/  IMAD.MOV R20, RZ, RZ, -R20 ;  /* 0x000000ffff147224 */ /* 0x000fe200078e0a14 */
[----:B------:R-:W-:Y:S02]  /*6da0*/  LOP3.LUT R6, R15, R30, RZ, 0xc0, !PT ;  /* 0x0000001e0f067212 */ /* 0x000fe400078ec0ff */
[----:B------:R-:W-:Y:S01]  /*6db0*/  LOP3.LUT R12, R12, R9, RZ, 0xc0, !PT ;  /* 0x000000090c0c7212 */ /* 0x000fe200078ec0ff */
[----:B------:R-:W-:Y:S02]  /*6dc0*/  IMAD.MOV R8, RZ, RZ, -R7 ;  /* 0x000000ffff087224 */ /* 0x000fe400078e0a07 */
[----:B------:R-:W-:Y:S02]  /*6dd0*/  IMAD R6, R24, R7, R6 ;  /* 0x0000000718067224 */ /* 0x000fe400078e0206 */
[----:B------:R-:W-:-:S02]  /*6de0*/  IMAD.MOV.U32 R9, RZ, RZ, 0x1 ;  /* 0x00000001ff097424 */ /* 0x000fc400078e00ff */
[----:B------:R-:W-:Y:S02]  /*6df0*/  @P0 IMAD R23, R22, R20, R5 ;  /* 0x0000001416170224 */ /* 0x000fe400078e0205 */
[----:B0-----:R-:W-:Y:S02]  /*6e00*/  IMAD R5, R8, R28, R19 ;  /* 0x0000001c08057224 */ /* 0x001fe400078e0213 */
[----:B------:R-:W-:Y:S02]  /*6e10*/  IMAD R19, R6, R29, R23 ;  /* 0x0000001d06137224 */ /* 0x000fe400078e0217 */
[----:B------:R-:W-:Y:S02]  /*6e20*/  IMAD R6, R5, R21, R12 ;  /* 0x0000001505067224 */ /* 0x000fe400078e020c */
[----:B------:R-:W-:-:S03]  /*6e30*/  IMAD.MOV.U32 R8, RZ, RZ, R14 ;  /* 0x000000ffff087224 */ /* 0x000fc600078e000e */
[----:B------:R-:W-:Y:S02]  /*6e40*/  SEL R20, R6, R19, !P0 ;  /* 0x0000001306147207 */ /* 0x000fe40004000000 */
[----:B------:R-:W-:-:S07]  /*6e50*/  SEL R19, R19, R6, !P0 ;  /* 0x0000000613137207 */ /* 0x000fce0004000000 */
.L_x_159:
[----:B------:R-:W-:-:S08]  /*6e60*/  NOP ;  /* 0x0000000000007918 */ /* 0x000fd00000000000 */
[----:B------:R-:W0:-:S00]  /*6e70*/  USETMAXREG.DEALLOC.CTAPOOL 0x28 ;  /* 0x00000028000079c8 */ /* 0x000e0000080e0500 */
[----:B0-----:R-:W-:-:S13]  /*6e80*/  ISETP.NE.AND P0, PT, R0, RZ, PT ;  /* 0x000000ff0000720c */ /* 0x001fda0003f05270 */
[----:B------:R-:W-:Y:S05]  /*6e90*/  @P0 EXIT ;  /* 0x000000000000094d */ /* 0x000fea0003800000 */
[----:B------:R-:W-:Y:S01]  /*6ea0*/  LOP3.LUT P0, RZ, R9, 0xff, RZ, 0xc0, !PT ;  /* 0x000000ff09ff7812 */ /* 0x000fe2000780c0ff */
[----:B------:R-:W-:Y:S02]  /*6eb0*/  IMAD.MOV.U32 R0, RZ, RZ, 0x1 ;  /* 0x00000001ff007424 */ /* 0x000fe400078e00ff */
[----:B------:R-:W-:-:S10]  /*6ec0*/  IMAD.MOV.U32 R12, RZ, RZ, RZ ;  /* 0x000000ffff0c7224 */ /* 0x000fd400078e00ff */
[----:B------:R-:W-:Y:S05]  /*6ed0*/  @!P0 BRA `(.L_x_162) ;  /* 0x0000000c00408947 */ /* 0x000fea0003800000 */
[----:B------:R-:W0:Y:S01]  /*6ee0*/  LDC R0, c[0x0][0x28c] ;  /* 0x0000a300ff007b82 */ /* 0x000e220000000800 */
[----:B------:R-:W-:Y:S01]  /*6ef0*/  LOP3.LUT P0, RZ, R3, 0x1f, RZ, 0xc0, !PT ;  /* 0x0000001f03ff7812 */ /* 0x000fe2000780c0ff */
[----:B------:R-:W-:Y:S01]  /*6f00*/  ULDC UR5, c[0x0][0x658] ;  /* 0x0001960000057ab9 */ /* 0x000fe20000000800 */
[----:B------:R-:W-:Y:S01]  /*6f10*/  UMOV UR6, 0xffffffff ;  /* 0xffffffff00067882 */ /* 0x000fe20000000000 */
[----:B------:R-:W-:Y:S01]  /*6f20*/  BSSY B0, `(.L_x_162) ;  /* 0x00000cb000007945 */ /* 0x000fe20003800000 */
[----:B------:R-:W-:Y:S01]  /*6f30*/  USHF.L.U32 UR6, UR6, UR5, URZ ;  /* 0x0000000506067299 */ /* 0x000fe2000800063f */
[C---:B------:R-:W-:Y:S01]  /*6f40*/  ISETP.NE.AND P2, PT, R4.reuse, RZ, PT ;  /* 0x000000ff0400720c */ /* 0x040fe20003f45270 */
[----:B------:R-:W-:Y:S01]  /*6f50*/  IMAD.MOV.U32 R13, RZ, RZ, 0x1 ;  /* 0x00000001ff0d7424 */ /* 0x000fe200078e00ff */
[----:B------:R-:W-:Y:S01]  /*6f60*/  ISETP.NE.OR P0, PT, R4, RZ, !P0 ;  /* 0x000000ff0400720c */ /* 0x000fe20004705670 */
[----:B------:R-:W-:Y:S01]  /*6f70*/  IMAD.MOV.U32 R12, RZ, RZ, RZ ;  /* 0x000000ffff0c7224 */ /* 0x000fe200078e00ff */
[----:B------:R-:W-:Y:S01]  /*6f80*/  LOP3.LUT R11, R18, 0x2, RZ, 0xfc, !PT ;  /* 0x00000002120b7812 */ /* 0x000fe200078efcff */
[----:B------:R-:W-:Y:S01]  /*6f90*/  ULDC UR4, c[0x0][0x600] ;  /* 0x0001800000047ab9 */ /* 0x000fe20000000800 */
[----:B------:R-:W-:Y:S01]  /*6fa0*/  UMOV UR7, 0x1 ;  /* 0x0000000100077882 */ /* 0x000fe20000000000 */
[----:B------:R-:W-:-:S02]  /*6fb0*/  UIADD3 UR4, UR4, -0x1, URZ ;  /* 0xffffffff04047890 */ /* 0x000fc4000fffe03f */
[----:B------:R-:W-:Y:S02]  /*6fc0*/  USHF.L.U32 UR22, UR7, UR5, URZ ;  /* 0x0000000507167299 */ /* 0x000fe4000800063f */
[----:B------:R-:W-:Y:S01]  /*6fd0*/  ULOP3.LUT UR21, URZ, UR6, URZ, 0x33, !UPT ;  /* 0x000000063f157292 */ /* 0x000fe2000f8e333f */
[----:B------:R-:W-:Y:S01]  /*6fe0*/  ULDC.64 UR30, c[0x0][0x198] ;  /* 0x00006600001e7ab9 */ /* 0x000fe20000000a00 */
[----:B0-----:R-:W-:-:S05]  /*6ff0*/  VIADD R0, R0, 0x7f ;  /* 0x0000007f00007836 */ /* 0x001fca0000000000 */
[----:B------:R-:W-:-:S04]  /*7000*/  SHF.R.S32.HI R3, RZ, 0x1f, R0 ;  /* 0x0000001fff037819 */ /* 0x000fc80000011400 */
[----:B------:R-:W-:Y:S01]  /*7010*/  LEA.HI R3, R3, R0, RZ, 0x7 ;  /* 0x0000000003037211 */ /* 0x000fe200078f38ff */
[----:B------:R-:W-:-:S03]  /*7020*/  IMAD.MOV.U32 R0, RZ, RZ, 0x1 ;  /* 0x00000001ff007424 */ /* 0x000fc600078e00ff */
[----:B------:R-:W-:-:S05]  /*7030*/  SHF.R.S32.HI R3, RZ, 0x7, R3 ;  /* 0x00000007ff037819 */ /* 0x000fca0000011403 */
[----:B------:R-:W-:-:S07]  /*7040*/  VIADD R10, R3, 0x1 ;  /* 0x00000001030a7836 */ /* 0x000fce0000000000 */
.L_x_174:
[----:B------:R-:W-:-:S03]  /*7050*/  UMOV UR5, 0xffffffff ;  /* 0xffffffff00057882 */ /* 0x000fc60000000000 */
[----:B------:R-:W-:Y:S05]  /*7060*/  BRA.DIV UR5, `(.L_x_163) ;  /* 0x0000000e05a47947 */ /* 0x000fea000b800000 */
[----:B------:R-:W-:-:S13]  /*7070*/  ELECT P6, URZ, PT ;  /* 0x00000000003f782f */ /* 0x000fda00038c0000 */
.L_x_184:
[----:B------:R-:W-:Y:S04]  /*7080*/  BSSY B1, `(.L_x_164) ;  /* 0x0000043000017945 */ /* 0x000fe80003800000 */
[----:B------:R-:W-:Y:S05]  /*7090*/  @!P6 BRA `(.L_x_165) ;  /* 0x000000040004e947 */ /* 0x000fea0003800000 */
[----:B------:R-:W0:Y:S02]  /*70a0*/  LDC R4, c[0x0][0x28c] ;  /* 0x0000a300ff047b82 */ /* 0x000e240000000800 */
[----:B0-----:R-:W-:-:S13]  /*70b0*/  ISETP.GE.AND P1, PT, R4, 0x1, PT ;  /* 0x000000010400780c */ /* 0x001fda0003f26270 */
[----:B------:R-:W-:Y:S05]  /*70c0*/  @!P1 BRA `(.L_x_165) ;  /* 0x0000000000f89947 */ /* 0x000fea0003800000 */
[----:B------:R-:W-:Y:S02]  /*70d0*/  IMAD.SHL.U32 R20, R20, 0x80, RZ ;  /* 0x0000008014147824 */ /* 0x000fe400078e00ff */
[----:B------:R-:W-:Y:S02]  /*70e0*/  IMAD.SHL.U32 R19, R19, 0x80, RZ ;  /* 0x0000008013137824 */ /* 0x000fe400078e00ff */
[----:B------:R-:W-:Y:S02]  /*70f0*/  IMAD.MOV.U32 R21, RZ, RZ, RZ ;  /* 0x000000ffff157224 */ /* 0x000fe400078e00ff */
[----:B------:R-:W-:Y:S02]  /*7100*/  IMAD.MOV.U32 R4, RZ, RZ, R10 ;  /* 0x000000ffff047224 */ /* 0x000fe400078e000a */
[----:B------:R-:W-:Y:S02]  /*7110*/  IMAD.MOV.U32 R5, RZ, RZ, R0 ;  /* 0x000000ffff057224 */ /* 0x000fe400078e0000 */
[----:B------:R-:W-:-:S02]  /*7120*/  IMAD.MOV.U32 R6, RZ, RZ, R12 ;  /* 0x000000ffff067224 */ /* 0x000fc400078e000c */
[----:B------:R-:W-:-:S07]  /*7130*/  VIADD R22, R20, 0x40 ;  /* 0x0000004014167836 */ /* 0x000fce0000000000 */
.L_x_169:
[----:B------:R-:W0:Y:S01]  /*7140*/  S2R R14, SR_CgaCtaId ;  /* 0x00000000000e7919 */ /* 0x000e220000008800 */
[----:B------:R-:W-:Y:S01]  /*7150*/  MOV R7, 0x400 ;  /* 0x0000040000077802 */ /* 0x000fe20000000f00 */
[----:B------:R-:W1:Y:S03]  /*7160*/  @!P2 LDC R9, c[0x0][0x500] ;  /* 0x00014000ff09ab82 */ /* 0x000e660000000800 */
[----:B0-----:R-:W-:Y:S02]  /*7170*/  LEA R15, R14, R7, 0x18 ;  /* 0x000000070e0f7211 */ /* 0x001fe400078ec0ff */
[----:B------:R-:W-:-:S03]  /*7180*/  SHF.L.U32 R7, R5, 0x1f, RZ ;  /* 0x0000001f05077819 */ /* 0x000fc600000006ff */
[----:B------:R-:W-:-:S04]  /*7190*/  IMAD R14, R6, 0x8, R15 ;  /* 0x00000008060e7824 */ /* 0x000fc800078e020f */
[----:B------:R-:W0:Y:S02]  /*71a0*/  SYNCS.PHASECHK.TRANS64.TRYWAIT P1, [R14+URZ+0x18], R7 ;  /* 0x000018070e0075a7 */ /* 0x000e24000802017f */
[----:B01----:R-:W-:Y:S05]  /*71b0*/  @!P1 BRA `(.L_x_166) ;  /* 0x0000000c00709947 */ /* 0x003fea0003800000 */
.L_x_185:
[----:B0-----:R-:W-:Y:S01]  /*71c0*/  PRMT R7, R11, 0x9910, RZ ;  /* 0x000099100b077816 */ /* 0x001fe200000000ff */
[----:B------:R0:W-:Y:S03]  /*71d0*/  @!P2 SYNCS.ARRIVE.TRANS64 RZ, [R14+URZ], R9 ;  /* 0x000000090effa9a7 */ /* 0x0001e6000800003f */
[----:B------:R-:W-:-:S13]  /*71e0*/  ISETP.NE.AND P1, PT, R7, 0x2, PT ;  /* 0x000000020700780c */ /* 0x000fda0003f25270 */
[----:B0-----:R-:W-:Y:S05]  /*71f0*/  @P1 BRA `(.L_x_167) ;  /* 0x0000000000041947 */ /* 0x001fea0003800000 */
[----:B------:R-:W-:Y:S01]  /*7200*/  BPT.TRAP 0x1 ;  /* 0x000000040000795c */ /* 0x000fe20000300000 */
.L_x_167:
[----:B------:R-:W-:Y:S05]  /*7210*/  @P0 BRA `(.L_x_168) ;  /* 0x0000000000040947 */ /* 0x000fea0003800000 */
[----:B------:R-:W-:Y:S01]  /*7220*/  BPT.TRAP 0x1 ;  /* 0x000000040000795c */ /* 0x000fe20000300000 */
.L_x_168:
[----:B------:R-:W-:Y:S01]  /*7230*/  IMAD R15, R6, 0x8000, R15 ;  /* 0x00008000060f7824 */ /* 0x000fe200078e020f */
[----:B------:R-:W-:Y:S01]  /*7240*/  R2UR UR27, R21 ;  /* 0x00000000151b72ca */ /* 0x000fe200000e0000 */
[----:B------:R-:W-:Y:S01]  /*7250*/  UIADD3 UR6, UP0, UR30, 0xf0, URZ ;  /* 0x000000f01e067890 */ /* 0x000fe2000ff1e03f */
[----:B------:R-:W-:Y:S01]  /*7260*/  R2UR UR9, R14 ;  /* 0x000000000e0972ca */ /* 0x000fe200000e0000 */
[----:B------:R-:W-:Y:S01]  /*7270*/  VIADD R4, R4, 0xffffffff ;  /* 0xffffffff04047836 */ /* 0x000fe20000000000 */
[----:B------:R-:W-:Y:S01]  /*7280*/  R2UR UR16, R15 ;  /* 0x000000000f1072ca */ /* 0x000fe200000e0000 */
[----:B------:R-:W-:Y:S01]  /*7290*/  UIADD3 UR32, UP1, UR30, 0x1f0, URZ ;  /* 0x000001f01e207890 */ /* 0x000fe2000ff3e03f */
[----:B------:R-:W-:Y:S01]  /*72a0*/  R2UR UR12, R8 ;  /* 0x00000000080c72ca */ /* 0x000fe200000e0000 */
[----:B------:R-:W-:Y:S01]  /*72b0*/  UIADD3.X UR7, URZ, UR31, URZ, UP0, !UPT ;  /* 0x0000001f3f077290 */ /* 0x000fe200087fe43f */
[----:B------:R-:W-:Y:S01]  /*72c0*/  R2UR UR11, R19 ;  /* 0x00000000130b72ca */ /* 0x000fe200000e0000 */
[----:B------:R-:W-:Y:S01]  /*72d0*/  UIADD3.X UR33, URZ, UR31, URZ, UP1, !UPT ;  /* 0x0000001f3f217290 */ /* 0x000fe20008ffe43f */
[----:B------:R-:W-:Y:S01]  /*72e0*/  R2UR UR26, R20 ;  /* 0x00000000141a72ca */ /* 0x000fe200000e0000 */
[----:B------:R-:W-:Y:S01]  /*72f0*/  VIADD R6, R6, 0x1 ;  /* 0x0000000106067836 */ /* 0x000fe20000000000 */
[----:B------:R-:W-:Y:S01]  /*7300*/  R2UR UR18, R22 ;  /* 0x00000000161272ca */ /* 0x000fe200000e0000 */
[----:B------:R-:W-:Y:S01]  /*7310*/  UIADD3 UR5, UR27, 0x40, URZ ;  /* 0x000000401b057890 */ /* 0x000fe2000fffe03f */
[----:B------:R-:W-:Y:S01]  /*7320*/  ISETP.GT.AND P3, PT, R4, 0x1, PT ;  /* 0x000000010400780c */ /* 0x000fe20003f64270 */
[----:B------:R-:W-:Y:S01]  /*7330*/  UMOV UR14, 0x0 ;  /* 0x00000000000e7882 */ /* 0x000fe20000000000 */
[----:B------:R-:W-:Y:S01]  /*7340*/  UMOV UR15, 0x10000000 ;  /* 0x10000000000f7882 */ /* 0x000fe20000000000 */
[----:B------:R-:W-:Y:S01]  /*7350*/  UIADD3 UR8, UR16, 0x100, URZ ;  /* 0x0000010010087890 */ /* 0x000fe2000fffe03f */
[C---:B------:R-:W-:Y:S01]  /*7360*/  ISETP.NE.AND P1, PT, R6.reuse, 0x3, PT ;  /* 0x000000030600780c */ /* 0x040fe20003f25270 */
[----:B------:R-:W-:Y:S01]  /*7370*/  UIADD3 UR13, UR16, 0x4100, URZ ;  /* 0x00004100100d7890 */ /* 0x000fe2000fffe03f */
[----:B------:R-:W-:Y:S01]  /*7380*/  VIADD R21, R21, 0x80 ;  /* 0x0000008015157836 */ /* 0x000fe20000000000 */
[----:B------:R-:W-:Y:S01]  /*7390*/  UIADD3 UR24, UR16, 0x18100, URZ ;  /* 0x0001810010187890 */ /* 0x000fe2000fffe03f */
[----:B------:R-:W-:Y:S01]  /*73a0*/  SEL R14, RZ, 0x1, P1 ;  /* 0x00000001ff0e7807 */ /* 0x000fe20000800000 */
[----:B------:R-:W-:Y:S01]  /*73b0*/  UIADD3 UR16, UR16, 0x1c100, URZ ;  /* 0x0001c10010107890 */ /* 0x000fe2000fffe03f */
[----:B------:R-:W-:Y:S01]  /*73c0*/  SEL R6, R6, RZ, P1 ;  /* 0x000000ff06067207 */ /* 0x000fe20000800000 */
[----:B------:R-:W-:Y:S01]  /*73d0*/  UMOV UR10, UR27 ;  /* 0x0000001b000a7c82 */ /* 0x000fe20008000000 */
[----:B------:R-:W-:Y:S01]  /*73e0*/  UMOV UR25, UR9 ;  /* 0x0000000900197c82 */ /* 0x000fe20008000000 */
[----:B------:R0:W-:Y:S01]  /*73f0*/  UTMALDG.3D [UR8], [UR6], desc[UR14] ;  /* 0x00000e08060075b4 */ /* 0x0001e20008011000 */
[----:B------:R-:W-:Y:S01]  /*7400*/  UMOV UR28, UR12 ;  /* 0x0000000c001c7c82 */ /* 0x000fe20008000000 */
[----:B------:R-:W-:Y:S01]  /*7410*/  UMOV UR17, UR9 ;  /* 0x0000000900117c82 */ /* 0x000fe20008000000 */
[----:B------:R-:W-:Y:S01]  /*7420*/  UMOV UR19, UR27 ;  /* 0x0000001b00137c82 */ /* 0x000fe20008000000 */
[----:B------:R-:W-:Y:S01]  /*7430*/  UMOV UR20, UR12 ;  /* 0x0000000c00147c82 */ /* 0x000fe20008000000 */
[----:B------:R-:W-:Y:S01]  /*7440*/  LOP3.LUT R5, R5, R14, RZ, 0x3c, !PT ;  /* 0x0000000e05057212 */ /* 0x000fe200078e3cff */
[----:B0-----:R-:W-:Y:S01]  /*7450*/  UMOV UR8, UR13 ;  /* 0x0000000d00087c82 */ /* 0x001fe20008000000 */
[----:B------:R-:W-:-:S02]  /*7460*/  UMOV UR10, UR5 ;  /* 0x00000005000a7c82 */ /* 0x000fc40008000000 */
[----:B------:R0:W-:Y:S01]  /*7470*/  UTMALDG.3D [UR8], [UR6], desc[UR14] ;  /* 0x00000e08060075b4 */ /* 0x0001e20008011000 */
[----:B------:R0:W-:Y:S01]  /*7480*/  UTMALDG.3D [UR24], [UR32], desc[UR14] ;  /* 0x00000e18200075b4 */ /* 0x0001e20008011000 */
[----:B------:R0:W-:Y:S02]  /*7490*/  UTMALDG.3D [UR16], [UR32], desc[UR14] ;  /* 0x00000e10200075b4 */ /* 0x0001e40008011000 */
[----:B0-----:R-:W-:Y:S05]  /*74a0*/  @P3 BRA `(.L_x_169) ;  /* 0xfffffffc00243947 */ /* 0x001fea000383ffff */
.L_x_165:
[----:B------:R-:W-:Y:S05]  /*74b0*/  BSYNC B1 ;  /* 0x0000000000017941 */ /* 0x000fea0003800000 */
.L_x_164:
[----:B------:R-:W-:Y:S01]  /*74c0*/  LOP3.LUT P3, RZ, R13, 0xff, RZ, 0xc0, !PT ;  /* 0x000000ff0dff7812 */ /* 0x000fe2000786c0ff */
[----:B------:R-:W-:Y:S01]  /*74d0*/  IMAD.IADD R12, R3, 0x1, R12 ;  /* 0x00000001030c7824 */ /* 0x000fe200078e020c */
[----:B------:R-:W-:Y:S01]  /*74e0*/  IADD3 R16, P4, R16, UR36, RZ ;  /* 0x0000002410107c10 */ /* 0x000fe2000ff9e0ff */
[----:B------:R-:W-:Y:S01]  /*74f0*/  ULDC.64 UR6, c[0x0][0x650] ;  /* 0x0001940000067ab9 */ /* 0x000fe20000000a00 */
[----:B------:R-:W-:Y:S01]  /*7500*/  BSSY B1, `(.L_x_170) ;  /* 0x000006a000017945 */ /* 0x000fe20003800000 */
[----:B------:R-:W-:Y:S01]  /*7510*/  IMAD.MOV.U32 R19, RZ, RZ, -0x1 ;  /* 0xffffffffff137424 */ /* 0x000fe200078e00ff */
[----:B------:R-:W-:Y:S01]  /*7520*/  ISETP.GT.U32.AND P1, PT, R12, 0x2, PT ;  /* 0x000000020c00780c */ /* 0x000fe20003f24070 */
[----:B------:R-:W-:Y:S01]  /*7530*/  IMAD.MOV.U32 R20, RZ, RZ, -0x1 ;  /* 0xffffffffff147424 */ /* 0x000fe200078e00ff */
[----:B------:R-:W-:Y:S01]  /*7540*/  IADD3.X R17, R17, UR42, RZ, P4, !PT ;  /* 0x0000002a11117c10 */ /* 0x000fe2000a7fe4ff */
[----:B------:R-:W-:Y:S01]  /*7550*/  IMAD.MOV.U32 R8, RZ, RZ, -0x1 ;  /* 0xffffffffff087424 */ /* 0x000fe200078e00ff */
[----:B------:R-:W-:-:S02]  /*7560*/  ISETP.LT.U32.AND P1, PT, R3, 0x3, P1 ;  /* 0x000000030300780c */ /* 0x000fc40000f21070 */
[----:B------:R-:W-:Y:S01]  /*7570*/  PRMT R13, RZ, 0x7610, R13 ;  /* 0x00007610ff0d7816 */ /* 0x000fe2000000000d */
[----:B------:R-:W0:Y:S01]  /*7580*/  @P3 S2R R5, SR_CgaCtaId ;  /* 0x0000000000053919 */ /* 0x000e220000008800 */
[----:B------:R-:W-:-:S04]  /*7590*/  @P3 MOV R4, 0x400 ;  /* 0x0000040000043802 */ /* 0x000fc80000000f00 */
[----:B0-----:R-:W-:Y:S01]  /*75a0*/  @P3 LEA R6, R5, R4, 0x18 ;  /* 0x0000000405063211 */ /* 0x001fe200078ec0ff */
[----:B------:R-:W-:-:S03]  /*75b0*/  IMAD.WIDE.U32 R4, R12, -0x55555555, RZ ;  /* 0xaaaaaaab0c047825 */ /* 0x000fc600078e00ff */
[----:B------:R0:W-:Y:S01]  /*75c0*/  @P3 SYNCS.ARRIVE.TRANS64.A1T0 RZ, [R6+URZ+0x48], RZ ;  /* 0x000048ff06ff39a7 */ /* 0x0001e2000810003f */
[----:B------:R-:W-:Y:S02]  /*75d0*/  ISETP.GE.U32.AND P3, PT, R3, 0x3, PT ;  /* 0x000000030300780c */ /* 0x000fe40003f66070 */
[----:B------:R-:W-:Y:S02]  /*75e0*/  SHF.R.U32.HI R7, RZ, 0x1, R5 ;  /* 0x00000001ff077819 */ /* 0x000fe40000011605 */
[----:B------:R-:W-:Y:S02]  /*75f0*/  SEL R5, RZ, 0x1, !P1 ;  /* 0x00000001ff057807 */ /* 0x000fe40004800000 */
[----:B------:R-:W-:Y:S01]  /*7600*/  ISETP.GE.U32.AND P1, PT, R16, UR6, PT ;  /* 0x0000000610007c0c */ /* 0x000fe2000bf26070 */
[----:B------:R-:W-:Y:S01]  /*7610*/  IMAD R12, R7, -0x3, R12 ;  /* 0xfffffffd070c7824 */ /* 0x000fe200078e020c */
[----:B------:R-:W-:Y:S02]  /*7620*/  LOP3.LUT R0, R0, R5, RZ, 0x3c, !PT ;  /* 0x0000000500007212 */ /* 0x000fe400078e3cff */
[----:B------:R-:W-:-:S02]  /*7630*/  ISETP.GE.U32.AND.EX P1, PT, R17, UR7, PT, P1 ;  /* 0x0000000711007c0c */ /* 0x000fc4000bf26110 */
[----:B------:R-:W-:Y:S02]  /*7640*/  PRMT R4, RZ, 0x7610, R4 ;  /* 0x00007610ff047816 */ /* 0x000fe40000000004 */
[----:B------:R-:W-:-:S09]  /*7650*/  @P3 LOP3.LUT R0, R0, 0x1, R7, 0x78, !PT ;  /* 0x0000000100003812 */ /* 0x000fd200078e7807 */
[----:B0-----:R-:W-:Y:S05]  /*7660*/  @P1 BRA `(.L_x_171) ;  /* 0x00000004004c1947 */ /* 0x001fea0003800000 */
[----:B------:R-:W-:Y:S01]  /*7670*/  ULDC.64 UR6, c[0x0][0x628] ;  /* 0x00018a0000067ab9 */ /* 0x000fe20000000a00 */
[----:B------:R-:W0:Y:S01]  /*7680*/  S2R R15, SR_CTAID.X ;  /* 0x00000000000f7919 */ /* 0x000e220000002500 */
[----:B------:R-:W-:Y:S01]  /*7690*/  ISETP.NE.U32.AND P1, PT, RZ, UR6, PT ;  /* 0x00000006ff007c0c */ /* 0x000fe2000bf25070 */
[----:B------:R-:W-:Y:S01]  /*76a0*/  ULDC UR8, c[0x0][0x630] ;  /* 0x00018c0000087ab9 */ /* 0x000fe20000000800 */
[----:B------:R-:W-:Y:S01]  /*76b0*/  IMAD.MOV.U32 R4, RZ, RZ, R16 ;  /* 0x000000ffff047224 */ /* 0x000fe200078e0010 */
[----:B------:R-:W1:Y:S01]  /*76c0*/  S2R R14, SR_CTAID.Y ;  /* 0x00000000000e7919 */ /* 0x000e620000002600 */
[----:B------:R-:W-:Y:S01]  /*76d0*/  ISETP.NE.AND.EX P1, PT, RZ, UR7, PT, P1 ;  /* 0x00000007ff007c0c */ /* 0x000fe2000bf25310 */
[----:B------:R-:W-:-:S12]  /*76e0*/  IMAD.MOV.U32 R5, RZ, RZ, R17 ;  /* 0x000000ffff057224 */ /* 0x000fd800078e0011 */
[----:B------:R-:W-:Y:S05]  /*76f0*/  @!P1 BRA `(.L_x_172) ;  /* 0x0000000000289947 */ /* 0x000fea0003800000 */
[----:B------:R-:W-:Y:S02]  /*7700*/  ULDC UR5, c[0x0][0x634] ;  /* 0x00018d0000057ab9 */ /* 0x000fe40000000800 */
[----:B------:R-:W-:-:S05]  /*7710*/  IADD3 R9, P1, R16, UR5, RZ ;  /* 0x0000000510097c10 */ /* 0x000fca000ff3e0ff */
[----:B------:R-:W-:-:S04]  /*7720*/  IMAD.X R19, RZ, RZ, R17, P1 ;  /* 0x000000ffff137224 */ /* 0x000fc800008e0611 */
[----:B------:R-:W-:-:S04]  /*7730*/  IMAD.WIDE.U32 R6, R19, UR6, RZ ;  /* 0x0000000613067c25 */ /* 0x000fc8000f8e00ff */
[----:B------:R-:W-:-:S04]  /*7740*/  IMAD.WIDE.U32 R6, P1, R9, UR7, R6 ;  /* 0x0000000709067c25 */ /* 0x000fc8000f820006 */
[----:B------:R-:W-:-:S04]  /*7750*/  IMAD.WIDE.U32 R8, R9, UR6, RZ ;  /* 0x0000000609087c25 */ /* 0x000fc8000f8e00ff */
[----:B------:R-:W-:Y:S01]  /*7760*/  IMAD.X R5, RZ, RZ, RZ, P1 ;  /* 0x000000ffff057224 */ /* 0x000fe200008e06ff */
[----:B------:R-:W-:Y:S01]  /*7770*/  IADD3 RZ, P1, R9, R6, RZ ;  /* 0x0000000609ff7210 */ /* 0x000fe20007f3e0ff */
[----:B------:R-:W-:-:S04]  /*7780*/  IMAD.MOV.U32 R4, RZ, RZ, R7 ;  /* 0x000000ffff047224 */ /* 0x000fc800078e0007 */
[----:B------:R-:W-:-:S08]  /*7790*/  IMAD.WIDE.U32.X R4, R19, UR7, R4, P1 ;  /* 0x0000000713047c25 */ /* 0x000fd000088e0404 */
.L_x_172:
[--C-:B------:R-:W-:Y:S01]  /*77a0*/  SHF.R.U64 R8, R4, UR8, R5.reuse ;  /* 0x0000000804087c19 */ /* 0x100fe20008001205 */
[----:B------:R-:W-:Y:S01]  /*77b0*/  ULDC.64 UR6, c[0x0][0x620] ;  /* 0x0001880000067ab9 */ /* 0x000fe20000000a00 */
[----:B------:R-:W-:Y:S01]  /*77c0*/  SHF.R.U32.HI R4, RZ, UR8, R5 ;  /* 0x00000008ff047c19 */ /* 0x000fe20008011605 */
[----:B------:R-:W-:Y:S01]  /*77d0*/  ULDC UR5, c[0x0][0x150] ;  /* 0x0000540000057ab9 */ /* 0x000fe20000000800 */
[----:B------:R-:W-:Y:S01]  /*77e0*/  IADD3 R7, P1, RZ, -R8, RZ ;  /* 0x80000008ff077210 */ /* 0x000fe20007f3e0ff */
[----:B------:R-:W2:Y:S01]  /*77f0*/  LDC R24, c[0x0][0x144] ;  /* 0x00005100ff187b82 */ /* 0x000ea20000000800 */
[----:B0-----:R-:W-:Y:S01]  /*7800*/  I2FP.F32.U32 R9, R15 ;  /* 0x0000000f00097245 */ /* 0x001fe20000201000 */
[----:B------:R-:W-:Y:S02]  /*7810*/  ULDC.64 UR8, c[0x0][0x640] ;  /* 0x0001900000087ab9 */ /* 0x000fe40000000a00 */
[----:B------:R-:W-:Y:S01]  /*7820*/  IMAD.X R4, RZ, RZ, ~R4, P1 ;  /* 0x000000ffff047224 */ /* 0x000fe200008e0e04 */
[----:B------:R-:W-:-:S03]  /*7830*/  ISETP.NE.U32.AND P1, PT, RZ, UR8, PT ;  /* 0x00000008ff007c0c */ /* 0x000fc6000bf25070 */
[----:B------:R-:W-:Y:S01]  /*7840*/  IMAD R6, R4, UR6, RZ ;  /* 0x0000000604067c24 */ /* 0x000fe2000f8e02ff */
[----:B------:R-:W0:Y:S01]  /*7850*/  LDC R21, c[0x0][0x148] ;  /* 0x00005200ff157b82 */ /* 0x000e220000000800 */
[C---:B------:R-:W-:Y:S01]  /*7860*/  IMAD.WIDE.U32 R4, R7.reuse, UR6, R16 ;  /* 0x0000000607047c25 */ /* 0x040fe2000f8e0010 */
[----:B------:R-:W-:Y:S01]  /*7870*/  ULDC UR6, c[0x0][0x154] ;  /* 0x0000550000067ab9 */ /* 0x000fe20000000800 */
[----:B------:R-:W-:Y:S02]  /*7880*/  ISETP.NE.AND.EX P1, PT, RZ, UR9, PT, P1 ;  /* 0x00000009ff007c0c */ /* 0x000fe4000bf25310 */
[----:B------:R-:W-:Y:S02]  /*7890*/  IMAD R7, R7, UR7, R6 ;  /* 0x0000000707077c24 */ /* 0x000fe4000f8e0206 */
[----:B------:R-:W-:Y:S01]  /*78a0*/  FMUL R6, R9, UR5 ;  /* 0x0000000509067c20 */ /* 0x000fe20008400000 */
[----:B------:R-:W-:Y:S01]  /*78b0*/  ULDC UR5, c[0x0][0x618] ;  /* 0x0001860000057ab9 */ /* 0x000fe20000000800 */
[----:B------:R-:W-:Y:S01]  /*78c0*/  ULDC UR7, c[0x0][0x608] ;  /* 0x0001820000077ab9 */ /* 0x000fe20000000800 */
[----:B------:R-:W-:-:S03]  /*78d0*/  IMAD.IADD R5, R5, 0x1, R7 ;  /* 0x0000000105057824 */ /* 0x000fc600078e0207 */
[----:B------:R-:W3:Y:S02]  /*78e0*/  F2I.U32.TRUNC.NTZ R6, R6 ;  /* 0x0000000600067305 */ /* 0x000ee4000020f000 */
[----:B------:R-:W-:Y:S02]  /*78f0*/  SHF.R.U64 R9, R4, UR5, R5 ;  /* 0x0000000504097c19 */ /* 0x000fe40008001205 */
[----:B-1----:R-:W-:-:S05]  /*7900*/  I2FP.F32.U32 R4, R14 ;  /* 0x0000000e00047245 */ /* 0x002fca0000201000 */
[----:B------:R-:W-:Y:S01]  /*7910*/  FMUL R22, R4, UR6 ;  /* 0x0000000604167c20 */ /* 0x000fe20008400000 */
[----:B------:R-:W-:Y:S01]  /*7920*/  SHF.R.U32.HI R4, RZ, UR5, R5 ;  /* 0x00000005ff047c19 */ /* 0x000fe20008011605 */
[----:B------:R-:W-:-:S03]  /*7930*/  ULDC UR5, c[0x0][0x658] ;  /* 0x0001960000057ab9 */ /* 0x000fc60000000800 */
[--C-:B------:R-:W-:Y:S01]  /*7940*/  SHF.R.U64 R20, R9, UR7, R4.reuse ;  /* 0x0000000709147c19 */ /* 0x100fe20008001204 */
[----:B------:R-:W1:Y:S01]  /*7950*/  F2I.U32.TRUNC.NTZ R22, R22 ;  /* 0x0000001600167305 */ /* 0x000e62000020f000 */
[----:B------:R-:W-:Y:S01]  /*7960*/  SHF.R.U32.HI R5, RZ, UR7, R4 ;  /* 0x00000007ff057c19 */ /* 0x000fe20008011604 */
[----:B---3--:R-:W-:-:S03]  /*7970*/  IMAD.MOV R6, RZ, RZ, -R6 ;  /* 0x000000ffff067224 */ /* 0x008fc600078e0a06 */
[----:B------:R-:W-:Y:S01]  /*7980*/  SHF.R.U64 R19, R20, UR5, R5 ;  /* 0x0000000514137c19 */ /* 0x000fe20008001205 */
[----:B--2---:R-:W-:Y:S01]  /*7990*/  IMAD R15, R24, R6, R15 ;  /* 0x00000006180f7224 */ /* 0x004fe200078e020f */
[----:B------:R-:W-:-:S03]  /*79a0*/  SHF.R.U32.HI R23, RZ, UR5, R5 ;  /* 0x00000005ff177c19 */ /* 0x000fc60008011605 */
[----:B------:R-:W-:Y:S02]  /*79b0*/  IMAD.MOV.U32 R4, RZ, RZ, R19 ;  /* 0x000000ffff047224 */ /* 0x000fe400078e0013 */
[----:B------:R-:W-:Y:S01]  /*79c0*/  IMAD.MOV.U32 R5, RZ, RZ, R23 ;  /* 0x000000ffff057224 */ /* 0x000fe200078e0017 */
[----:B-1----:R-:W-:Y:S06]  /*79d0*/  @!P1 BRA `(.L_x_173) ;  /* 0x0000000000289947 */ /* 0x002fec0003800000 */
[----:B------:R-:W-:Y:S02]  /*79e0*/  ULDC UR5, c[0x0][0x64c] ;  /* 0x0001930000057ab9 */ /* 0x000fe40000000800 */
[----:B------:R-:W-:-:S05]  /*79f0*/  IADD3 R5, P1, R19, UR5, RZ ;  /* 0x0000000513057c10 */ /* 0x000fca000ff3e0ff */
[----:B------:R-:W-:-:S04]  /*7a00*/  IMAD.X R23, RZ, RZ, R23, P1 ;  /* 0x000000ffff177224 */ /* 0x000fc800008e0617 */
[----:B------:R-:W-:-:S04]  /*7a10*/  IMAD.WIDE.U32 R6, R23, UR8, RZ ;  /* 0x0000000817067c25 */ /* 0x000fc8000f8e00ff */
[----:B------:R-:W-:-:S04]  /*7a20*/  IMAD.WIDE.U32 R6, P1, R5, UR9, R6 ;  /* 0x0000000905067c25 */ /* 0x000fc8000f820006 */
[----:B------:R-:W-:-:S04]  /*7a30*/  IMAD.WIDE.U32 R4, R5, UR8, RZ ;  /* 0x0000000805047c25 */ /* 0x000fc8000f8e00ff */
[----:B------:R-:W-:Y:S01]  /*7a40*/  IMAD.MOV.U32 R4, RZ, RZ, R7 ;  /* 0x000000ffff047224 */ /* 0x000fe200078e0007 */
[----:B------:R-:W-:Y:S01]  /*7a50*/  IADD3 RZ, P3, R5, R6, RZ ;  /* 0x0000000605ff7210 */ /* 0x000fe20007f7e0ff */
[----:B------:R-:W-:-:S04]  /*7a60*/  IMAD.X R5, RZ, RZ, RZ, P1 ;  /* 0x000000ffff057224 */ /* 0x000fc800008e06ff */
[----:B------:R-:W-:-:S08]  /*7a70*/  IMAD.WIDE.U32.X R4, R23, UR9, R4, P3 ;  /* 0x0000000917047c25 */ /* 0x000fd000098e0404 */
.L_x_173:
[----:B------:R-:W-:Y:S01]  /*7a80*/  ISETP.NE.AND P1, PT, R2, 0x1, PT ;  /* 0x000000010200780c */ /* 0x000fe20003f25270 */
[----:B------:R-:W-:Y:S01]  /*7a90*/  ULDC UR5, c[0x0][0x648] ;  /* 0x0001920000057ab9 */ /* 0x000fe20000000800 */
[----:B------:R-:W-:Y:S01]  /*7aa0*/  LOP3.LUT R20, R20, UR21, RZ, 0xc0, !PT ;  /* 0x0000001514147c12 */ /* 0x000fe2000f8ec0ff */
[----:B------:R-:W-:Y:S01]  /*7ab0*/  IMAD.MOV R22, RZ, RZ, -R22 ;  /* 0x000000ffff167224 */ /* 0x000fe200078e0a16 */
[----:B------:R-:W-:Y:S01]  /*7ac0*/  SHF.R.U64 R5, R4, UR5, R5 ;  /* 0x0000000504057c19 */ /* 0x000fe20008001205 */
[----:B------:R-:W-:Y:S01]  /*7ad0*/  ULDC UR5, c[0x0][0x638] ;  /* 0x00018e0000057ab9 */ /* 0x000fe20000000800 */
[----:B------:R-:W-:Y:S01]  /*7ae0*/  LOP3.LUT R6, R9, UR4, RZ, 0xc0, !PT ;  /* 0x0000000409067c12 */ /* 0x000fe2000f8ec0ff */
[----:B------:R-:W-:Y:S02]  /*7af0*/  ULDC UR6, c[0x0][0x610] ;  /* 0x0001840000067ab9 */ /* 0x000fe40000000800 */
[----:B------:R-:W-:Y:S02]  /*7b00*/  IMAD.MOV R4, RZ, RZ, -R5 ;  /* 0x000000ffff047224 */ /* 0x000fe400078e0a05 */
[----:B------:R-:W-:-:S02]  /*7b10*/  IMAD R20, R5, UR22, R20 ;  /* 0x0000001605147c24 */ /* 0x000fc4000f8e0214 */
[----:B0-----:R-:W-:Y:S02]  /*7b20*/  @P1 IMAD R15, R21, R22, R14 ;  /* 0x00000016150f1224 */ /* 0x001fe400078e020e */
[----:B------:R-:W-:Y:S01]  /*7b30*/  IMAD R19, R4, UR5, R19 ;  /* 0x0000000504137c24 */ /* 0x000fe2000f8e0213 */
[----:B------:R-:W-:Y:S01]  /*7b40*/  ULDC UR5, c[0x0][0x600] ;  /* 0x0001800000057ab9 */ /* 0x000fe20000000800 */
[----:B------:R-:W-:Y:S02]  /*7b50*/  IMAD R15, R20, UR6, R15 ;  /* 0x00000006140f7c24 */ /* 0x000fe4000f8e020f */
[----:B------:R-:W-:Y:S02]  /*7b60*/  IMAD R6, R19, UR5, R6 ;  /* 0x0000000513067c24 */ /* 0x000fe4000f8e0206 */
[----:B------:R-:W-:-:S03]  /*7b70*/  IMAD.MOV.U32 R4, RZ, RZ, 0x1 ;  /* 0x00000001ff047424 */ /* 0x000fc600078e00ff */
[----:B------:R-:W-:Y:S02]  /*7b80*/  SEL R20, R6, R15, !P1 ;  /* 0x0000000f06147207 */ /* 0x000fe40004800000 */
[----:B------:R-:W-:-:S07]  /*7b90*/  SEL R19, R15, R6, !P1 ;  /* 0x000000060f137207 */ /* 0x000fce0004800000 */
.L_x_171:
[----:B------:R-:W-:Y:S05]  /*7ba0*/  BSYNC B1 ;  /* 0x0000000000017941 */ /* 0x000fea0003800000 */
.L_x_170:
[----:B------:R-:W-:-:S13]  /*7bb0*/  LOP3.LUT P1, RZ, R4, 0xff, RZ, 0xc0, !PT ;  /* 0x000000ff04ff7812 */ /* 0x000fda000782c0ff */
[----:B------:R-:W-:Y:S05]  /*7bc0*/  @P1 BRA `(.L_x_174) ;  /* 0xfffffff400201947 */ /* 0x000fea000383ffff */
[----:B------:R-:W-:Y:S05]  /*7bd0*/  BSYNC B0 ;  /* 0x0000000000007941 */ /* 0x000fea0003800000 */
.L_x_162:
[----:B------:R-:W-:-:S03]  /*7be0*/  UMOV UR5, 0xffffffff ;  /* 0xffffffff00057882 */ /* 0x000fc60000000000 */
[----:B------:R-:W-:Y:S05]  /*7bf0*/  BRA.DIV UR5, `(.L_x_175) ;  /* 0x0000000205f47947 */ /* 0x000fea000b800000 */
[----:B------:R-:W-:-:S13]  /*7c00*/  ELECT P6, URZ, PT ;  /* 0x00000000003f782f */ /* 0x000fda00038c0000 */
.L_x_188:
[----:B------:R-:W-:Y:S04]  /*7c10*/  BSSY B0, `(.L_x_176) ;  /* 0x0000022000007945 */ /* 0x000fe80003800000 */
[----:B------:R-:W-:Y:S05]  /*7c20*/  @!P6 BRA `(.L_x_177) ;  /* 0x000000000080e947 */ /* 0x000fea0003800000 */
[----:B------:R-:W-:-:S04]  /*7c30*/  LOP3.LUT R18, R18, 0x2, RZ, 0xfc, !PT ;  /* 0x0000000212127812 */ /* 0x000fc800078efcff */
[----:B------:R-:W-:-:S13]  /*7c40*/  ISETP.NE.AND P0, PT, R18, 0x3, PT ;  /* 0x000000031200780c */ /* 0x000fda0003f05270 */
[----:B------:R-:W-:Y:S05]  /*7c50*/  @!P0 BRA `(.L_x_178) ;  /* 0x0000000000048947 */ /* 0x000fea0003800000 */
[----:B------:R-:W-:Y:S01]  /*7c60*/  BPT.TRAP 0x1 ;  /* 0x000000040000795c */ /* 0x000fe20000300000 */
.L_x_178:
[----:B------:R-:W0:Y:S01]  /*7c70*/  S2R R3, SR_CgaCtaId ;  /* 0x0000000000037919 */ /* 0x000e220000008800 */
[----:B------:R-:W-:-:S04]  /*7c80*/  MOV R2, 0x400 ;  /* 0x0000040000027802 */ /* 0x000fc80000000f00 */
[----:B0-----:R-:W-:Y:S02]  /*7c90*/  LEA R3, R3, R2, 0x18 ;  /* 0x0000000203037211 */ /* 0x001fe400078ec0ff */
[----:B------:R-:W-:-:S03]  /*7ca0*/  SHF.L.U32 R2, R0, 0x1f, RZ ;  /* 0x0000001f00027819 */ /* 0x000fc600000006ff */
[----:B------:R-:W-:-:S04]  /*7cb0*/  VIADD R3, R3, 0x18 ;  /* 0x0000001803037836 */ /* 0x000fc80000000000 */
[C---:B------:R-:W-:Y:S02]  /*7cc0*/  IMAD R7, R12.reuse, 0x8, R3 ;  /* 0x000000080c077824 */ /* 0x040fe400078e0203 */
[----:B------:R-:W-:Y:S02]  /*7cd0*/  VIADD R12, R12, 0x1 ;  /* 0x000000010c0c7836 */ /* 0x000fe40000000000 */
[----:B------:R-:W0:Y:S03]  /*7ce0*/  SYNCS.PHASECHK.TRANS64.TRYWAIT P0, [R7+URZ], R2 ;  /* 0x00000002070075a7 */ /* 0x000e26000800017f */
[----:B------:R-:W-:-:S04]  /*7cf0*/  ISETP.NE.AND P1, PT, R12, 0x3, PT ;  /* 0x000000030c00780c */ /* 0x000fc80003f25270 */
[----:B------:R-:W-:Y:S02]  /*7d00*/  SEL R5, RZ, 0x1, P1 ;  /* 0x00000001ff057807 */ /* 0x000fe40000800000 */
[----:B------:R-:W-:Y:S02]  /*7d10*/  SEL R12, R12, RZ, P1 ;  /* 0x000000ff0c0c7207 */ /* 0x000fe40000800000 */
[----:B------:R-:W-:-:S03]  /*7d20*/  LOP3.LUT R5, R0, R5, RZ, 0x3c, !PT ;  /* 0x0000000500057212 */ /* 0x000fc600078e3cff */
[----:B------:R-:W-:Y:S01]  /*7d30*/  IMAD R9, R12, 0x8, R3 ;  /* 0x000000080c097824 */ /* 0x000fe200078e0203 */
[----:B------:R-:W-:Y:S01]  /*7d40*/  SHF.L.U32 R4, R5, 0x1f, RZ ;  /* 0x0000001f05047819 */ /* 0x000fe200000006ff */
[----:B0-----:R-:W-:Y:S06]  /*7d50*/  @!P0 BRA `(.L_x_179) ;  /* 0x0000000000bc8947 */ /* 0x001fec0003800000 */
.L_x_189:
[----:B------:R-:W1:Y:S01]  /*7d60*/  SYNCS.PHASECHK.TRANS64.TRYWAIT P0, [R9+URZ], R4 ;  /* 0x00000004090075a7 */ /* 0x000e62000800017f */
[----:B------:R-:W-:-:S05]  /*7d70*/  VIADD R0, R12, 0x1 ;  /* 0x000000010c007836 */ /* 0x000fca0000000000 */
[----:B------:R-:W-:-:S04]  /*7d80*/  ISETP.NE.AND P1, PT, R0, 0x3, PT ;  /* 0x000000030000780c */ /* 0x000fc80003f25270 */
[----:B0-----:R-:W-:Y:S02]  /*7d90*/  SEL R2, RZ, 0x1, P1 ;  /* 0x00000001ff027807 */ /* 0x001fe40000800000 */
[----:B------:R-:W-:Y:S02]  /*7da0*/  SEL R0, R0, RZ, P1 ;  /* 0x000000ff00007207 */ /* 0x000fe40000800000 */
[----:B------:R-:W-:Y:S01]  /*7db0*/  LOP3.LUT R2, R5, R2, RZ, 0x3c, !PT ;  /* 0x0000000205027212 */ /* 0x000fe200078e3cff */
[----:B-1----:R-:W-:Y:S06]  /*7dc0*/  @!P0 BRA `(.L_x_180) ;  /* 0x0000000000b48947 */ /* 0x002fec0003800000 */
.L_x_190:
[----:B------:R-:W-:Y:S01]  /*7dd0*/  IMAD R3, R0, 0x8, R3 ;  /* 0x0000000800037824 */ /* 0x000fe200078e0203 */
[----:B------:R-:W-:-:S07]  /*7de0*/  SHF.L.U32 R0, R2, 0x1f, RZ ;  /* 0x0000001f02007819 */ /* 0x000fce00000006ff */
.L_x_181:
[----:B-1----:R1:W2:Y:S02]  /*7df0*/  SYNCS.PHASECHK.TRANS64.TRYWAIT P0, [R3+URZ], R0 ;  /* 0x00000000030075a7 */ /* 0x0022a4000800017f */
[----:B--2---:R-:W-:Y:S05]  /*7e00*/  @!P0 NANOSLEEP.SYNCS 0x989680 ;  /* 0x009896800000895d */ /* 0x004fea0003900000 */
[----:B------:R-:W2:Y:S02]  /*7e10*/  @!P0 SYNCS.PHASECHK.TRANS64 P0, [R3+URZ], R0 ;  /* 0x00000000030085a7 */ /* 0x000ea4000800007f */
[----:B--2---:R-:W-:Y:S05]  /*7e20*/  @!P0 BRA `(.L_x_181) ;  /* 0xfffffffc00f08947 */ /* 0x004fea000383ffff */
.L_x_177:
[----:B------:R-:W-:Y:S05]  /*7e30*/  BSYNC B0 ;  /* 0x0000000000007941 */ /* 0x000fea0003800000 */
.L_x_176:
[----:B------:R-:W-:Y:S05]  /*7e40*/  EXIT ;  /* 0x000000000000794d */ /* 0x000fea0003800000 */
.L_x_17:
[----:B-1----:R1:W2:Y:S02]  /*7e50*/  SYNCS.PHASECHK.TRANS64.TRYWAIT P1, [R3+URZ], R0 ;  /* 0x00000000030075a7 */ /* 0x0022a4000802017f */
[----:B--2---:R-:W-:Y:S05]  /*7e60*/  @!P1 NANOSLEEP.SYNCS 0x989680 ;  /* 0x009896800000995d */ /* 0x004fea0003900000 */
[----:B------:R-:W2:Y:S02]  /*7e70*/  @!P1 SYNCS.PHASECHK.TRANS64 P1, [R3+URZ], R0 ;  /* 0x00000000030095a7 */ /* 0x000ea4000802007f */
[----:B--2---:R-:W-:Y:S05]  /*7e80*/  @!P1 BRA `(.L_x_17) ;  /* 0xfffffffc00f09947 */ /* 0x004fea000383ffff */
[----:B------:R-:W-:Y:S05]  /*7e90*/  BRA `(.L_x_16) ;  /* 0xffffff94007c7947 */ /* 0x000fea000383ffff */
.L_x_22:
[----:B-1----:R-:W-:-:S04]  /*7ea0*/  IMAD.U32 R4, RZ, RZ, UR8 ;  /* 0x00000008ff047e24 */ /* 0x002fc8000f8e00ff */
[----:B------:R1:W2:Y:S03]  /*7eb0*/  SYNCS.PHASECHK.TRANS64.TRYWAIT P1, [R4+URZ], R3 ;  /* 0x00000003040075a7 */ /* 0x0002a6000802017f */
[----:B--2---:R-:W-:Y:S05]  /*7ec0*/  @!P1 NANOSLEEP.SYNCS 0x989680 ;  /* 0x009896800000995d */ /* 0x004fea0003900000 */
[----:B------:R-:W2:Y:S02]  /*7ed0*/  @!P1 SYNCS.PHASECHK.TRANS64 P1, [R4+URZ], R3 ;  /* 0x00000003040095a7 */ /* 0x000ea4000802007f */
[----:B--2---:R-:W-:Y:S05]  /*7ee0*/  @!P1 BRA `(.L_x_22) ;  /* 0xfffffffc00ec9947 */ /* 0x004fea000383ffff */
[----:B------:R-:W-:Y:S05]  /*7ef0*/  BRA `(.L_x_21) ;  /* 0xffffff9800b87947 */ /* 0x000fea000383ffff */
.L_x_163:
[----:B------:R-:W-:Y:S01]  /*7f00*/  BSSY B1, `(.L_x_182) ;  /* 0x0000006000017945 */ /* 0x000fe20003800000 */
[----:B------:R-:W-:-:S07]  /*7f10*/  IMAD.MOV.U32 R15, RZ, RZ, -0x1 ;  /* 0xffffffffff0f7424 */ /* 0x000fce00078e00ff */
[----:B------:R-:W-:Y:S05]  /*7f20*/  WARPSYNC.COLLECTIVE R15, `(.L_x_183) ;  /* 0x000000000f0c7348 */ /* 0x000fea0003c00000 */
[----:B------:R-:W-:Y:S02]  /*7f30*/  ELECT P6, UR62, PT ;  /* 0x00000000003e782f */ /* 0x000fe400038c0000 */
[----:B------:R-:W-:Y:S01]  /*7f40*/  MOV R14, UR62 ;  /* 0x0000003e000e7c02 */ /* 0x000fe20008000f00 */
[----:B------:R-:W-:Y:S10]  /*7f50*/  ENDCOLLECTIVE ;  /* 0x000000000000791b */ /* 0x000ff40003800000 */
.L_x_183:
[----:B------:R-:W-:Y:S05]  /*7f60*/  BSYNC B1 ;  /* 0x0000000000017941 */ /* 0x000fea0003800000 */
.L_x_182:
[----:B------:R-:W-:Y:S05]  /*7f70*/  BRA `(.L_x_184) ;  /* 0xfffffff000407947 */ /* 0x000fea000383ffff */
.L_x_166:
[----:B0-----:R0:W1:Y:S02]  /*7f80*/  SYNCS.PHASECHK.TRANS64.TRYWAIT P1, [R14+URZ+0x18], R7 ;  /* 0x000018070e0075a7 */ /* 0x001064000802017f */
[----:B-1----:R-:W-:Y:S05]  /*7f90*/  @!P1 NANOSLEEP.SYNCS 0x989680 ;  /* 0x009896800000995d */ /* 0x002fea0003900000 */
[----:B------:R-:W1:Y:S02]  /*7fa0*/  @!P1 SYNCS.PHASECHK.TRANS64 P1, [R14+URZ+0x18], R7 ;  /* 0x000018070e0095a7 */ /* 0x000e64000802007f */
[----:B-1----:R-:W-:Y:S05]  /*7fb0*/  @!P1 BRA `(.L_x_166) ;  /* 0xfffffffc00f09947 */ /* 0x002fea000383ffff */
[----:B------:R-:W-:Y:S05]  /*7fc0*/  BRA `(.L_x_185) ;  /* 0xfffffff0007c7947 */ /* 0x000fea000383ffff */
.L_x_175:
[----:B------:R-:W-:Y:S01]  /*7fd0*/  BSSY B0, `(.L_x_186) ;  /* 0x0000006000007945 */ /* 0x000fe20003800000 */
[----:B------:R-:W-:-:S07]  /*7fe0*/  IMAD.MOV.U32 R15, RZ, RZ, -0x1 ;  /* 0xffffffffff0f7424 */ /* 0x000fce00078e00ff */
[----:B------:R-:W-:Y:S05]  /*7ff0*/  WARPSYNC.COLLECTIVE R15, `(.L_x_187) ;  /* 0x000000000f0c7348 */ /* 0x000fea0003c00000 */
[----:B------:R-:W-:Y:S02]  /*8000*/  ELECT P6, UR62, PT ;  /* 0x00000000003e782f */ /* 0x000fe400038c0000 */
[----:B------:R-:W-:Y:S01]  /*8010*/  MOV R14, UR62 ;  /* 0x0000003e000e7c02 */ /* 0x000fe20008000f00 */
[----:B------:R-:W-:Y:S10]  /*8020*/  ENDCOLLECTIVE ;  /* 0x000000000000791b */ /* 0x000ff40003800000 */
.L_x_187:
[----:B------:R-:W-:Y:S05]  /*8030*/  BSYNC B0 ;  /* 0x0000000000007941 */ /* 0x000fea0003800000 */
.L_x_186:
[----:B------:R-:W-:Y:S05]  /*8040*/  BRA `(.L_x_188) ;  /* 0xfffffff800f07947 */ /* 0x000fea000383ffff */
.L_x_179:
[----:B0-----:R0:W1:Y:S02]  /*8050*/  SYNCS.PHASECHK.TRANS64.TRYWAIT P0, [R7+URZ], R2 ;  /* 0x00000002070075a7 */ /* 0x001064000800017f */
[----:B-1----:R-:W-:Y:S05]  /*8060*/  @!P0 NANOSLEEP.SYNCS 0x989680 ;  /* 0x009896800000895d */ /* 0x002fea0003900000 */
[----:B------:R-:W1:Y:S02]  /*8070*/  @!P0 SYNCS.PHASECHK.TRANS64 P0, [R7+URZ], R2 ;  /* 0x00000002070085a7 */ /* 0x000e64000800007f */
[----:B-1----:R-:W-:Y:S05]  /*8080*/  @!P0 BRA `(.L_x_179) ;  /* 0xfffffffc00f08947 */ /* 0x002fea000383ffff */
[----:B------:R-:W-:Y:S05]  /*8090*/  BRA `(.L_x_189) ;  /* 0xfffffffc00307947 */ /* 0x000fea000383ffff */
.L_x_180:
[----:B0-----:R0:W1:Y:S02]  /*80a0*/  SYNCS.PHASECHK.TRANS64.TRYWAIT P0, [R9+URZ], R4 ;  /* 0x00000004090075a7 */ /* 0x001064000800017f */
[----:B-1----:R-:W-:Y:S05]  /*80b0*/  @!P0 NANOSLEEP.SYNCS 0x989680 ;  /* 0x009896800000895d */ /* 0x002fea0003900000 */
[----:B------:R-:W1:Y:S02]  /*80c0*/  @!P0 SYNCS.PHASECHK.TRANS64 P0, [R9+URZ], R4 ;  /* 0x00000004090085a7 */ /* 0x000e64000800007f */
[----:B-1----:R-:W-:Y:S05]  /*80d0*/  @!P0 BRA `(.L_x_180) ;  /* 0xfffffffc00f08947 */ /* 0x002fea000383ffff */
[----:B------:R-:W-:Y:S05]  /*80e0*/  BRA `(.L_x_190) ;  /* 0xfffffffc00387947 */ /* 0x000fea000383ffff */
.L_x_191:
[----:B------:R-:W-:-:S00]  /*80f0*/  BRA `(.L_x_191) ;  /* 0xfffffffc00fc7947 */ /* 0x000fc0000383ffff */
[----:B------:R-:W-:-:S00]  /*8100*/  NOP ;  /* 0x0000000000007918 */ /* 0x000fc00000000000 */
[----:B------:R-:W-:-:S00]  /*8110*/  NOP ;  /* 0x0000000000007918 */ /* 0x000fc00000000000 */
[----:B------:R-:W-:-:S00]  /*8120*/  NOP ;  /* 0x0000000000007918 */ /* 0x000fc00000000000 */
[----:B------:R-:W-:-:S00]  /*8130*/  NOP ;  /* 0x0000000000007918 */ /* 0x000fc00000000000 */
[----:B------:R-:W-:-:S00]  /*8140*/  NOP ;  /* 0x0000000000007918 */ /* 0x000fc00000000000 */
[----:B------:R-:W-:-:S00]  /*8150*/  NOP ;  /* 0x0000000000007918 */ /* 0x000fc00000000000 */
[----:B------:R-:W-:-:S00]  /*8160*/  NOP ;  /* 0x0000000000007918 */ /* 0x000fc00000000000 */
[----:B------:R-:W-:-:S00]  /*8170*/  NOP ;  /* 0x0000000000007918 */ /* 0x000fc00000000000 */
.L_x_192:


//--------------------- .nv.global.init           --------------------------
	.section	.nv.global.init,"aw",@progbits
.nv.global.init:
	.type		$str$22,@object
	.size		$str$22,($str$23 - $str$22)
$str$22:
        /*0000*/ 	.byte	0x6b, 0x5f, 0x74, 0x69, 0x6c, 0x65, 0x5f, 0x63, 0x6f, 0x75, 0x6e, 0x74, 0x20, 0x3e, 0x3d, 0x20
        /*0010*/ 	.byte	0x31, 0x00
	.type		$str$23,@object
	.size		$str$23,(__unnamed_1 - $str$23)
$str$23:
        /*0012*/ 	.byte	0x2f, 0x74, 0x6d, 0x70, 0x2f, 0x63, 0x75, 0x74, 0x6c, 0x61, 0x73, 0x73, 0x5f, 0x73, 0x77, 0x65
        /*0022*/ 	.byte	0x65, 0x70, 0x5f, 0x73, 0x72, 0x63, 0x2f, 0x69, 0x6e, 0x63, 0x6c, 0x75, 0x64, 0x65, 0x2f, 0x63
        /*0032*/ 	.byte	0x75, 0x74, 0x6c, 0x61, 0x73, 0x73, 0x2f, 0x67, 0x65, 0x6d, 0x6d, 0x2f, 0x63, 0x6f, 0x6c, 0x6c
        /*0042*/ 	.byte	0x65, 0x63, 0x74, 0x69, 0x76, 0x65, 0x2f, 0x73, 0x6d, 0x39, 0x30, 0x5f, 0x6d, 0x6d, 0x61, 0x5f
        /*0052*/ 	.byte	0x74, 0x6d, 0x61, 0x5f, 0x67, 0x6d, 0x6d, 0x61, 0x5f, 0x73, 0x73, 0x5f, 0x77, 0x61, 0x72, 0x70
        /*0062*/ 	.byte	0x73, 0x70, 0x65, 0x63, 0x69, 0x61, 0x6c, 0x69, 0x7a, 0x65, 0x64, 0x2e, 0x68, 0x70, 0x70, 0x00
	.type		__unnamed_1,@object
	.size		__unnamed_1,(.L_0 - __unnamed_1)
__unnamed_1:
        /*0072*/ 	.byte	0x76, 0x6f, 0x69, 0x64, 0x20, 0x63, 0x75, 0x74, 0x6c, 0x61, 0x73, 0x73, 0x3a, 0x3a, 0x67, 0x65
        /* <DEDUP_REMOVED lines=179> */
        /*0bb2*/ 	.byte	0x65, 0x3a, 0x3a, 0x69, 0x64, 0x65, 0x6e, 0x74, 0x69, 0x74, 0x79, 0x5d, 0x00
.L_0:


//--------------------- .nv.shared._ZN7cutlass13device_kernelINS_4gemm6kernel13GemmUniversalIN4cute5tupleIJiiiiEEENS1_10collective13CollectiveMmaINS1_34MainloopSm90TmaGmmaWarpSpecializedILi3ENS5_IJNS4_1CILi1EEESB_SB_EEENS1_35KernelTmaWarpSpecializedCooperativeEEENS5_IJNSA_ILi128EEESF_SF_EEENS_6half_tENS5_IJlSB_lEEESH_NS5_IJSB_llEEENS4_8TiledMMAINS4_8MMA_AtomIJNS4_4SM904GMMA26MMA_64x128x16_F32F16F16_SSILNSN_5MajorE0ELSP_1ELNSN_7ScaleInE1ELSQ_1EEEEEENS4_6LayoutINS5_IJNSA_ILi2EEESB_SB_EEENS5_IJSB_NSA_ILi0EEESW_EEEEENS5_IJNS4_10UnderscoreESZ_SZ_EEEEENS4_13SM90_TMA_LOADENS4_14ComposedLayoutINS4_7SwizzleILi3ELi4ELi3EEENS4_18smem_ptr_flag_bitsILi16EEENST_INS5_IJNSA_ILi8EEENSA_ILi64EEEEEENS5_IJS19_SB_EEEEEEEvNS4_8identityES12_NS13_IS15_S17_NST_INS5_IJS19_S18_EEENS5_IJSB_S19_EEEEEEEvS1E_EENS_8epilogue10collective6detail29Sm90TmaWarpSpecializedAdapterINS1L_15DefaultEpilogueISH_SI_SI_NS1K_6thread17LinearCombinationISH_Li1EffLNS1P_9ScaleType4KindE0ELNS_15FloatRoundStyleE2ESH_EENS1_15EpilogueDefaultEEEEEvvEEEEvNT_6ParamsE --------------------------
	.section	.nv.shared._ZN7cutlass13device_kernelINS_4gemm6kernel13GemmUniversalIN4cute5tupleIJiiiiEEENS1_10collective13CollectiveMmaINS1_34MainloopSm90TmaGmmaWarpSpecializedILi3ENS5_IJNS4_1CILi1EEESB_SB_EEENS1_35KernelTmaWarpSpecializedCooperativeEEENS5_IJNSA_ILi128EEESF_SF_EEENS_6half_tENS5_IJlSB_lEEESH_NS5_IJSB_llEEENS4_8TiledMMAINS4_8MMA_AtomIJNS4_4SM904GMMA26MMA_64x128x16_F32F16F16_SSILNSN_5MajorE0ELSP_1ELNSN_7ScaleInE1ELSQ_1EEEEEENS4_6LayoutINS5_IJNSA_ILi2EEESB_SB_EEENS5_IJSB_NSA_ILi0EEESW_EEEEENS5_IJNS4_10UnderscoreESZ_SZ_EEEEENS4_13SM90_TMA_LOADENS4_14ComposedLayoutINS4_7SwizzleILi3ELi4ELi3EEENS4_18smem_ptr_flag_bitsILi16EEENST_INS5_IJNSA_ILi8EEENSA_ILi64EEEEEENS5_IJS19_SB_EEEEEEEvNS4_8identityES12_NS13_IS15_S17_NST_INS5_IJS19_S18_EEENS5_IJSB_S19_EEEEEEEvS1E_EENS_8epilogue10collective6detail29Sm90TmaWarpSpecializedAdapterINS1L_15DefaultEpilogueISH_SI_SI_NS1K_6thread17LinearCombinationISH_Li1EffLNS1P_9ScaleType4KindE0ELNS_15FloatRoundStyleE2ESH_EENS1_15EpilogueDefaultEEEEEvvEEEEvNT_6ParamsE,"aw",@nobits
	.sectionflags	@""
	.align	16
	.zero		1024


//--------------------- .nv.shared.reserved.0     --------------------------
	.section	.nv.shared.reserved.0,"aw",@nobits
	.weak		__nv_reservedSMEM_offset_0_alias
	.size		__nv_reservedSMEM_offset_0_alias, 0, 0
	.other		__nv_reservedSMEM_offset_0_alias,@"STO_CUDA_RESERVED_SHARED STV_DEFAULT"
__nv_reservedSMEM_offset_0_alias:
	.zero		0


//--------------------- .nv.global                --------------------------
	.section	.nv.global,"aw",@nobits
.nv.global:
	.type		_ZN40_INTERNAL_5cd35307_4_k_cu_3a5eb31c_225864cute1_E,@object
	.size		_ZN40_INTERNAL_5cd35307_4_k_cu_3a5eb31c_225864cute1_E,(_ZN40_INTERNAL_5cd35307_4_k_cu_3a5eb31c_225864cuda3std3__45__cpo6cbeginE - _ZN40_INTERNAL_5cd35307_4_k_cu_3a5eb31c_225864cute1_E)
_ZN40_INTERNAL_5cd35307_4_k_cu_3a5eb31c_225864cute1_E:
	.zero		1
	.type		_ZN40_INTERNAL_5cd35307_4_k_cu_3a5eb31c_225864cuda3std3__45__cpo6cbeginE,@object
	.size		_ZN40_INTERNAL_5cd35307_4_k_cu_3a5eb31c_225864cuda3std3__45__cpo6cbeginE,(_ZN40_INTERNAL_5cd35307_4_k_cu_3a5eb31c_225864cuda3std3__48in_placeE - _ZN40_INTERNAL_5cd35307_4_k_cu_3a5eb31c_225864cuda3std3__45__cpo6cbeginE)
_ZN40_INTERNAL_5cd35307_4_k_cu_3a5eb31c_225864cuda3std3__45__cpo6cbeginE:
	.zero		1
	.type		_ZN40_INTERNAL_5cd35307_4_k_cu_3a5eb31c_225864cuda3std3__48in_placeE,@object
	.size		_ZN40_INTERNAL_5cd35307_4_k_cu_3a5eb31c_225864cuda3std3__48in_placeE,(_ZN40_INTERNAL_5cd35307_4_k_cu_3a5eb31c_225864cuda3std6ranges3__45__cpo9iter_moveE - _ZN40_INTERNAL_5cd35307_4_k_cu_3a5eb31c_225864cuda3std3__48in_placeE)
_ZN40_INTERNAL_5cd35307_4_k_cu_3a5eb31c_225864cuda3std3__48in_placeE:
	.zero		1
	.type		_ZN40_INTERNAL_5cd35307_4_k_cu_3a5eb31c_225864cuda3std6ranges3__45__cpo9iter_moveE,@object
	.size		_ZN40_INTERNAL_5cd35307_4_k_cu_3a5eb31c_225864cuda3std6ranges3__45__cpo9iter_moveE,(_ZN40_INTERNAL_5cd35307_4_k_cu_3a5eb31c_225864cuda3std3__45__cpo5beginE - _ZN40_INTERNAL_5cd35307_4_k_cu_3a5eb31c_225864cuda3std6ranges3__45__cpo9iter_moveE)
_ZN40_INTERNAL_5cd35307_4_k_cu_3a5eb31c_225864cuda3std6ranges3__45__cpo9iter_moveE:
	.zero		1
	.type		_ZN40_INTERNAL_5cd35307_4_k_cu_3a5eb31c_225864cuda3std3__45__cpo5beginE,@object
	.size		_ZN40_INTERNAL_5cd35307_4_k_cu_3a5eb31c_225864cuda3std3__45__cpo5beginE,(_ZN40_INTERNAL_5cd35307_4_k_cu_3a5eb31c_225864cuda3std3__442_GLOBAL__N__5cd35307_4_k_cu_3a5eb31c_225866ignoreE - _ZN40_INTERNAL_5cd35307_4_k_cu_3a5eb31c_225864cuda3std3__45__cpo5beginE)
_ZN40_INTERNAL_5cd35307_4_k_cu_3a5eb31c_225864cuda3std3__45__cpo5beginE:
	.zero		1
	.type		_ZN40_INTERNAL_5cd35307_4_k_cu_3a5eb31c_225864cuda3std3__442_GLOBAL__N__5cd35307_4_k_cu_3a5eb31c_225866ignoreE,@object
	.size		_ZN40_INTERNAL_5cd35307_4_k_cu_3a5eb31c_225864cuda3std3__442_GLOBAL__N__5cd35307_4_k_cu_3a5eb31c_225866ignoreE,(_ZN40_INTERNAL_5cd35307_4_k_cu_3a5eb31c_225864cute7productE - _ZN40_INTERNAL_5cd35307_4_k_cu_3a5eb31c_225864cuda3std3__442_GLOBAL__N__5cd35307_4_k_cu_3a5eb31c_225866ignoreE)
_ZN40_INTERNAL_5cd35307_4_k_cu_3a5eb31c_225864cuda3std3__442_GLOBAL__N__5cd35307_4_k_cu_3a5eb31c_225866ignoreE:
	.zero		1
	.type		_ZN40_INTERNAL_5cd35307_4_k_cu_3a5eb31c_225864cute7productE,@object
	.size		_ZN40_INTERNAL_5cd35307_4_k_cu_3a5eb31c_225864cute7productE,(_ZN40_INTERNAL_5cd35307_4_k_cu_3a5eb31c_225864cuda3std3__45__cpo3endE - _ZN40_INTERNAL_5cd35307_4_k_cu_3a5eb31c_225864cute7productE)
_ZN40_INTERNAL_5cd35307_4_k_cu_3a5eb31c_225864cute7productE:
	.zero		1
	.type		_ZN40_INTERNAL_5cd35307_4_k_cu_3a5eb31c_225864cuda3std3__45__cpo3endE,@object
	.size		_ZN40_INTERNAL_5cd35307_4_k_cu_3a5eb31c_225864cuda3std3__45__cpo3endE,(_ZN40_INTERNAL_5cd35307_4_k_cu_3a5eb31c_225864cuda3std3__419piecewise_constructE - _ZN40_INTERNAL_5cd35307_4_k_cu_3a5eb31c_225864cuda3std3__45__cpo3endE)
_ZN40_INTERNAL_5cd35307_4_k_cu_3a5eb31c_225864cuda3std3__45__cpo3endE:
	.zero		1
	.type		_ZN40_INTERNAL_5cd35307_4_k_cu_3a5eb31c_225864cuda3std3__419piecewise_constructE,@object
	.size		_ZN40_INTERNAL_5cd35307_4_k_cu_3a5eb31c_225864cuda3std3__419piecewise_constructE,(_ZN40_INTERNAL_5cd35307_4_k_cu_3a5eb31c_225864cuda3std3__45__cpo4cendE - _ZN40_INTERNAL_5cd35307_4_k_cu_3a5eb31c_225864cuda3std3__419piecewise_constructE)
_ZN40_INTERNAL_5cd35307_4_k_cu_3a5eb31c_225864cuda3std3__419piecewise_constructE:
	.zero		1
	.type		_ZN40_INTERNAL_5cd35307_4_k_cu_3a5eb31c_225864cuda3std3__45__cpo4cendE,@object
	.size		_ZN40_INTERNAL_5cd35307_4_k_cu_3a5eb31c_225864cuda3std3__45__cpo4cendE,(_ZN40_INTERNAL_5cd35307_4_k_cu_3a5eb31c_225864cuda3std6ranges3__45__cpo4swapE - _ZN40_INTERNAL_5cd35307_4_k_cu_3a5eb31c_225864cuda3std3__45__cpo4cendE)
_ZN40_INTERNAL_5cd35307_4_k_cu_3a5eb31c_225864cuda3std3__45__cpo4cendE:
	.zero		1
	.type		_ZN40_INTERNAL_5cd35307_4_k_cu_3a5eb31c_225864cuda3std6ranges3__45__cpo4swapE,@object
	.size		_ZN40_INTERNAL_5cd35307_4_k_cu_3a5eb31c_225864cuda3std6ranges3__45__cpo4swapE,(.L_8 - _ZN40_INTERNAL_5cd35307_4_k_cu_3a5eb31c_225864cuda3std6ranges3__45__cpo4swapE)
_ZN40_INTERNAL_5cd35307_4_k_cu_3a5eb31c_225864cuda3std6ranges3__45__cpo4swapE:
	.zero		1
.L_8:


//--------------------- .nv.constant0._ZN7cutlass13device_kernelINS_4gemm6kernel13GemmUniversalIN4cute5tupleIJiiiiEEENS1_10collective13CollectiveMmaINS1_34MainloopSm90TmaGmmaWarpSpecializedILi3ENS5_IJNS4_1CILi1EEESB_SB_EEENS1_35KernelTmaWarpSpecializedCooperativeEEENS5_IJNSA_ILi128EEESF_SF_EEENS_6half_tENS5_IJlSB_lEEESH_NS5_IJSB_llEEENS4_8TiledMMAINS4_8MMA_AtomIJNS4_4SM904GMMA26MMA_64x128x16_F32F16F16_SSILNSN_5MajorE0ELSP_1ELNSN_7ScaleInE1ELSQ_1EEEEEENS4_6LayoutINS5_IJNSA_ILi2EEESB_SB_EEENS5_IJSB_NSA_ILi0EEESW_EEEEENS5_IJNS4_10UnderscoreESZ_SZ_EEEEENS4_13SM90_TMA_LOADENS4_14ComposedLayoutINS4_7SwizzleILi3ELi4ELi3EEENS4_18smem_ptr_flag_bitsILi16EEENST_INS5_IJNSA_ILi8EEENSA_ILi64EEEEEENS5_IJS19_SB_EEEEEEEvNS4_8identityES12_NS13_IS15_S17_NST_INS5_IJS19_S18_EEENS5_IJSB_S19_EEEEEEEvS1E_EENS_8epilogue10collective6detail29Sm90TmaWarpSpecializedAdapterINS1L_15DefaultEpilogueISH_SI_SI_NS1K_6thread17LinearCombinationISH_Li1EffLNS1P_9ScaleType4KindE0ELNS_15FloatRoundStyleE2ESH_EENS1_15EpilogueDefaultEEEEEvvEEEEvNT_6ParamsE --------------------------
	.section	.nv.constant0._ZN7cutlass13device_kernelINS_4gemm6kernel13GemmUniversalIN4cute5tupleIJiiiiEEENS1_10collective13CollectiveMmaINS1_34MainloopSm90TmaGmmaWarpSpecializedILi3ENS5_IJNS4_1CILi1EEESB_SB_EEENS1_35KernelTmaWarpSpecializedCooperativeEEENS5_IJNSA_ILi128EEESF_SF_EEENS_6half_tENS5_IJlSB_lEEESH_NS5_IJSB_llEEENS4_8TiledMMAINS4_8MMA_AtomIJNS4_4SM904GMMA26MMA_64x128x16_F32F16F16_SSILNSN_5MajorE0ELSP_1ELNSN_7ScaleInE1ELSQ_1EEEEEENS4_6LayoutINS5_IJNSA_ILi2EEESB_SB_EEENS5_IJSB_NSA_ILi0EEESW_EEEEENS5_IJNS4_10UnderscoreESZ_SZ_EEEEENS4_13SM90_TMA_LOADENS4_14ComposedLayoutINS4_7SwizzleILi3ELi4ELi3EEENS4_18smem_ptr_flag_bitsILi16EEENST_INS5_IJNSA_ILi8EEENSA_ILi64EEEEEENS5_IJS19_SB_EEEEEEEvNS4_8identityES12_NS13_IS15_S17_NST_INS5_IJS19_S18_EEENS5_IJSB_S19_EEEEEEEvS1E_EENS_8epilogue10collective6detail29Sm90TmaWarpSpecializedAdapterINS1L_15DefaultEpilogueISH_SI_SI_NS1K_6thread17LinearCombinationISH_Li1EffLNS1P_9ScaleType4KindE0ELNS_15FloatRoundStyleE2ESH_EENS1_15EpilogueDefaultEEEEEvvEEEEvNT_6ParamsE,"a",@progbits
	.sectionflags	@""
	.align	4
.nv.constant0._ZN7cutlass13device_kernelINS_4gemm6kernel13GemmUniversalIN4cute5tupleIJiiiiEEENS1_10collective13CollectiveMmaINS1_34MainloopSm90TmaGmmaWarpSpecializedILi3ENS5_IJNS4_1CILi1EEESB_SB_EEENS1_35KernelTmaWarpSpecializedCooperativeEEENS5_IJNSA_ILi128EEESF_SF_EEENS_6half_tENS5_IJlSB_lEEESH_NS5_IJSB_llEEENS4_8TiledMMAINS4_8MMA_AtomIJNS4_4SM904GMMA26MMA_64x128x16_F32F16F16_SSILNSN_5MajorE0ELSP_1ELNSN_7ScaleInE1ELSQ_1EEEEEENS4_6LayoutINS5_IJNSA_ILi2EEESB_SB_EEENS5_IJSB_NSA_ILi0EEESW_EEEEENS5_IJNS4_10UnderscoreESZ_SZ_EEEEENS4_13SM90_TMA_LOADENS4_14ComposedLayoutINS4_7SwizzleILi3ELi4ELi3EEENS4_18smem_ptr_flag_bitsILi16EEENST_INS5_IJNSA_ILi8EEENSA_ILi64EEEEEENS5_IJS19_SB_EEEEEEEvNS4_8identityES12_NS13_IS15_S17_NST_INS5_IJS19_S18_EEENS5_IJSB_S19_EEEEEEEvS1E_EENS_8epilogue10collective6detail29Sm90TmaWarpSpecializedAdapterINS1L_15DefaultEpilogueISH_SI_SI_NS1K_6thread17LinearCombinationISH_Li1EffLNS1P_9ScaleType4KindE0ELNS_15FloatRoundStyleE2ESH_EENS1_15EpilogueDefaultEEEEEvvEEEEvNT_6ParamsE:
	.zero		1664


//--------------------- SYMBOLS --------------------------

	.type		.nv.reservedSmem.offset0,@object
	.size		.nv.reservedSmem.offset0,0x4
	.type		__assertfail,@function
